//
// Generated by NVIDIA NVVM Compiler
//
// Compiler Build ID: CL-36424714
// Cuda compilation tools, release 13.0, V13.0.88
// Based on NVVM 20.0.0
//

.version 9.0
.target sm_100
.address_size 64

	// .globl	_Z9mApKernelPfS_S_S_S_S_S_ififfff
.global .align 4 .b8 __cudart_i2opi_f[24] = {65, 144, 67, 60, 153, 149, 98, 219, 192, 221, 52, 245, 209, 87, 39, 252, 41, 21, 68, 78, 110, 131, 249, 162};

.visible .entry _Z9mApKernelPfS_S_S_S_S_S_ififfff(
	.param .u64 .ptr .align 1 _Z9mApKernelPfS_S_S_S_S_S_ififfff_param_0,
	.param .u64 .ptr .align 1 _Z9mApKernelPfS_S_S_S_S_S_ififfff_param_1,
	.param .u64 .ptr .align 1 _Z9mApKernelPfS_S_S_S_S_S_ififfff_param_2,
	.param .u64 .ptr .align 1 _Z9mApKernelPfS_S_S_S_S_S_ififfff_param_3,
	.param .u64 .ptr .align 1 _Z9mApKernelPfS_S_S_S_S_S_ififfff_param_4,
	.param .u64 .ptr .align 1 _Z9mApKernelPfS_S_S_S_S_S_ififfff_param_5,
	.param .u64 .ptr .align 1 _Z9mApKernelPfS_S_S_S_S_S_ififfff_param_6,
	.param .u32 _Z9mApKernelPfS_S_S_S_S_S_ififfff_param_7,
	.param .f32 _Z9mApKernelPfS_S_S_S_S_S_ififfff_param_8,
	.param .u32 _Z9mApKernelPfS_S_S_S_S_S_ififfff_param_9,
	.param .f32 _Z9mApKernelPfS_S_S_S_S_S_ififfff_param_10,
	.param .f32 _Z9mApKernelPfS_S_S_S_S_S_ififfff_param_11,
	.param .f32 _Z9mApKernelPfS_S_S_S_S_S_ififfff_param_12,
	.param .f32 _Z9mApKernelPfS_S_S_S_S_S_ififfff_param_13
)
{
	.local .align 4 .b8 	__local_depot0[28];
	.reg .b64 	%SP;
	.reg .b64 	%SPL;
	.reg .pred 	%p<52>;
	.reg .b32 	%r<121>;
	.reg .b32 	%f<197>;
	.reg .b64 	%rd<67>;
	.reg .b64 	%fd<72>;

	mov.u64 	%SPL, __local_depot0;
	ld.param.u64 	%rd17, [_Z9mApKernelPfS_S_S_S_S_S_ififfff_param_0];
	ld.param.u64 	%rd18, [_Z9mApKernelPfS_S_S_S_S_S_ififfff_param_1];
	ld.param.u64 	%rd19, [_Z9mApKernelPfS_S_S_S_S_S_ififfff_param_2];
	ld.param.u64 	%rd20, [_Z9mApKernelPfS_S_S_S_S_S_ififfff_param_3];
	ld.param.u32 	%r35, [_Z9mApKernelPfS_S_S_S_S_S_ififfff_param_7];
	ld.param.f32 	%f41, [_Z9mApKernelPfS_S_S_S_S_S_ififfff_param_8];
	ld.param.u32 	%r36, [_Z9mApKernelPfS_S_S_S_S_S_ififfff_param_9];
	ld.param.f32 	%f43, [_Z9mApKernelPfS_S_S_S_S_S_ififfff_param_10];
	ld.param.f32 	%f44, [_Z9mApKernelPfS_S_S_S_S_S_ififfff_param_11];
	ld.param.f32 	%f45, [_Z9mApKernelPfS_S_S_S_S_S_ififfff_param_12];
	ld.param.f32 	%f46, [_Z9mApKernelPfS_S_S_S_S_S_ififfff_param_13];
	add.u64 	%rd1, %SPL, 0;
	add.u64 	%rd2, %SPL, 0;
	mov.u32 	%r37, %ntid.x;
	mov.u32 	%r38, %ctaid.x;
	mov.u32 	%r39, %tid.x;
	mad.lo.s32 	%r1, %r37, %r38, %r39;
	div.s32 	%r40, %r1, %r36;
	cvt.rn.f32.s32 	%f47, %r40;
	cvt.rn.f32.s32 	%f48, %r1;
	cvt.rn.f32.s32 	%f49, %r36;
	mul.f32 	%f50, %f49, %f47;
	sub.f32 	%f51, %f48, %f50;
	fma.rn.f32 	%f1, %f43, %f47, %f45;
	fma.rn.f32 	%f2, %f44, %f51, %f46;
	setp.lt.s32 	%p1, %r35, 1;
	mov.f32 	%f191, 0f00000000;
	mov.f32 	%f192, %f191;
	mov.f32 	%f193, %f191;
	@%p1 bra 	$L__BB0_38;
	cvt.f64.f32 	%fd12, %f41;
	mul.f64 	%fd13, %fd12, 0d3FF8000000000000;
	cvt.rzi.s32.f64 	%r42, %fd13;
	cvt.rn.f32.s32 	%f3, %r42;
	cvta.to.global.u64 	%rd3, %rd19;
	cvta.to.global.u64 	%rd4, %rd20;
	cvta.to.global.u64 	%rd5, %rd17;
	cvta.to.global.u64 	%rd6, %rd18;
	mov.f32 	%f193, 0f00000000;
	mov.b32 	%r112, 0;
	mov.f32 	%f192, %f193;
	mov.f32 	%f191, %f193;
	mov.f32 	%f190, %f193;
$L__BB0_2:
	mul.wide.u32 	%rd26, %r112, 4;
	add.s64 	%rd27, %rd3, %rd26;
	ld.global.f32 	%f53, [%rd27];
	sub.f32 	%f8, %f1, %f53;
	abs.f32 	%f54, %f8;
	setp.gt.f32 	%p2, %f54, %f3;
	@%p2 bra 	$L__BB0_37;
	add.s64 	%rd29, %rd4, %rd26;
	ld.global.f32 	%f55, [%rd29];
	sub.f32 	%f9, %f2, %f55;
	abs.f32 	%f56, %f9;
	setp.gt.f32 	%p3, %f56, %f3;
	@%p3 bra 	$L__BB0_37;
	setp.eq.f32 	%p4, %f8, 0f00000000;
	setp.eq.f32 	%p5, %f9, 0f00000000;
	and.pred  	%p6, %p4, %p5;
	@%p6 bra 	$L__BB0_37;
	mul.f32 	%f57, %f9, %f9;
	fma.rn.f32 	%f58, %f8, %f8, %f57;
	sqrt.rn.f32 	%f10, %f58;
	abs.f32 	%f59, %f10;
	setp.gt.f32 	%p7, %f59, %f3;
	@%p7 bra 	$L__BB0_37;
	setp.gt.f32 	%p9, %f9, 0f00000000;
	and.pred  	%p10, %p4, %p9;
	mov.f32 	%f187, 0f3FC90FDB;
	@%p10 bra 	$L__BB0_14;
	setp.lt.f32 	%p12, %f9, 0f00000000;
	and.pred  	%p13, %p4, %p12;
	mov.f32 	%f187, 0fBFC90FDB;
	@%p13 bra 	$L__BB0_14;
	setp.leu.f32 	%p14, %f8, 0f00000000;
	@%p14 bra 	$L__BB0_10;
	div.rn.f32 	%f100, %f9, %f8;
	abs.f32 	%f101, %f100;
	setp.gt.f32 	%p25, %f101, 0f3F800000;
	rcp.approx.ftz.f32 	%f102, %f101;
	selp.f32 	%f103, %f102, %f101, %p25;
	mul.f32 	%f104, %f103, %f103;
	fma.rn.f32 	%f105, %f104, 0f3B2090AA, 0fBC6BE14F;
	fma.rn.f32 	%f106, %f105, %f104, 0f3D23397E;
	fma.rn.f32 	%f107, %f106, %f104, 0fBD948A7A;
	fma.rn.f32 	%f108, %f107, %f104, 0f3DD76B21;
	fma.rn.f32 	%f109, %f108, %f104, 0fBE111E88;
	fma.rn.f32 	%f110, %f109, %f104, 0f3E4CAF60;
	fma.rn.f32 	%f111, %f110, %f104, 0fBEAAAA27;
	mul.f32 	%f112, %f104, %f111;
	fma.rn.f32 	%f113, %f112, %f103, %f103;
	neg.f32 	%f114, %f113;
	fma.rn.f32 	%f115, 0f3F6EE581, 0f3FD774EB, %f114;
	selp.f32 	%f116, %f115, %f113, %p25;
	setp.num.f32 	%p26, %f101, %f101;
	copysign.f32 	%f117, %f100, %f116;
	selp.f32 	%f187, %f117, %f116, %p26;
	bra.uni 	$L__BB0_14;
$L__BB0_10:
	setp.leu.f32 	%p15, %f9, 0f00000000;
	setp.geu.f32 	%p16, %f8, 0f00000000;
	or.pred  	%p17, %p16, %p15;
	@%p17 bra 	$L__BB0_12;
	div.rn.f32 	%f81, %f9, %f8;
	abs.f32 	%f82, %f81;
	setp.gt.f32 	%p23, %f82, 0f3F800000;
	rcp.approx.ftz.f32 	%f83, %f82;
	selp.f32 	%f84, %f83, %f82, %p23;
	mul.f32 	%f85, %f84, %f84;
	fma.rn.f32 	%f86, %f85, 0f3B2090AA, 0fBC6BE14F;
	fma.rn.f32 	%f87, %f86, %f85, 0f3D23397E;
	fma.rn.f32 	%f88, %f87, %f85, 0fBD948A7A;
	fma.rn.f32 	%f89, %f88, %f85, 0f3DD76B21;
	fma.rn.f32 	%f90, %f89, %f85, 0fBE111E88;
	fma.rn.f32 	%f91, %f90, %f85, 0f3E4CAF60;
	fma.rn.f32 	%f92, %f91, %f85, 0fBEAAAA27;
	mul.f32 	%f93, %f85, %f92;
	fma.rn.f32 	%f94, %f93, %f84, %f84;
	neg.f32 	%f95, %f94;
	fma.rn.f32 	%f96, 0f3F6EE581, 0f3FD774EB, %f95;
	selp.f32 	%f97, %f96, %f94, %p23;
	setp.num.f32 	%p24, %f82, %f82;
	copysign.f32 	%f98, %f81, %f97;
	selp.f32 	%f99, %f98, %f97, %p24;
	cvt.f64.f32 	%fd16, %f99;
	add.f64 	%fd17, %fd16, 0d400921FB54442D18;
	cvt.rn.f32.f64 	%f187, %fd17;
	bra.uni 	$L__BB0_14;
$L__BB0_12:
	setp.geu.f32 	%p19, %f9, 0f00000000;
	or.pred  	%p20, %p16, %p19;
	mov.f32 	%f187, %f190;
	@%p20 bra 	$L__BB0_14;
	div.rn.f32 	%f62, %f9, %f8;
	abs.f32 	%f63, %f62;
	setp.gt.f32 	%p21, %f63, 0f3F800000;
	rcp.approx.ftz.f32 	%f64, %f63;
	selp.f32 	%f65, %f64, %f63, %p21;
	mul.f32 	%f66, %f65, %f65;
	fma.rn.f32 	%f67, %f66, 0f3B2090AA, 0fBC6BE14F;
	fma.rn.f32 	%f68, %f67, %f66, 0f3D23397E;
	fma.rn.f32 	%f69, %f68, %f66, 0fBD948A7A;
	fma.rn.f32 	%f70, %f69, %f66, 0f3DD76B21;
	fma.rn.f32 	%f71, %f70, %f66, 0fBE111E88;
	fma.rn.f32 	%f72, %f71, %f66, 0f3E4CAF60;
	fma.rn.f32 	%f73, %f72, %f66, 0fBEAAAA27;
	mul.f32 	%f74, %f66, %f73;
	fma.rn.f32 	%f75, %f74, %f65, %f65;
	neg.f32 	%f76, %f75;
	fma.rn.f32 	%f77, 0f3F6EE581, 0f3FD774EB, %f76;
	selp.f32 	%f78, %f77, %f75, %p21;
	setp.num.f32 	%p22, %f63, %f63;
	copysign.f32 	%f79, %f62, %f78;
	selp.f32 	%f80, %f79, %f78, %p22;
	cvt.f64.f32 	%fd14, %f80;
	add.f64 	%fd15, %fd14, 0dC00921FB54442D18;
	cvt.rn.f32.f64 	%f187, %fd15;
$L__BB0_14:
	div.rn.f32 	%f15, %f10, %f41;
	cvt.f64.f32 	%fd1, %f15;
	fma.rn.f64 	%fd2, %fd1, 0dC062C00000000000, 0d4018000000000000;
	fma.rn.f64 	%fd18, %fd2, 0d3FF71547652B82FE, 0d4338000000000000;
	{
	.reg .b32 %temp; 
	mov.b64 	{%r3, %temp}, %fd18;
	}
	mov.f64 	%fd19, 0dC338000000000000;
	add.rn.f64 	%fd20, %fd18, %fd19;
	fma.rn.f64 	%fd21, %fd20, 0dBFE62E42FEFA39EF, %fd2;
	fma.rn.f64 	%fd22, %fd20, 0dBC7ABC9E3B39803F, %fd21;
	fma.rn.f64 	%fd23, %fd22, 0d3E5ADE1569CE2BDF, 0d3E928AF3FCA213EA;
	fma.rn.f64 	%fd24, %fd23, %fd22, 0d3EC71DEE62401315;
	fma.rn.f64 	%fd25, %fd24, %fd22, 0d3EFA01997C89EB71;
	fma.rn.f64 	%fd26, %fd25, %fd22, 0d3F2A01A014761F65;
	fma.rn.f64 	%fd27, %fd26, %fd22, 0d3F56C16C1852B7AF;
	fma.rn.f64 	%fd28, %fd27, %fd22, 0d3F81111111122322;
	fma.rn.f64 	%fd29, %fd28, %fd22, 0d3FA55555555502A1;
	fma.rn.f64 	%fd30, %fd29, %fd22, 0d3FC5555555555511;
	fma.rn.f64 	%fd31, %fd30, %fd22, 0d3FE000000000000B;
	fma.rn.f64 	%fd32, %fd31, %fd22, 0d3FF0000000000000;
	fma.rn.f64 	%fd33, %fd32, %fd22, 0d3FF0000000000000;
	{
	.reg .b32 %temp; 
	mov.b64 	{%r4, %temp}, %fd33;
	}
	{
	.reg .b32 %temp; 
	mov.b64 	{%temp, %r5}, %fd33;
	}
	shl.b32 	%r43, %r3, 20;
	add.s32 	%r44, %r43, %r5;
	mov.b64 	%fd70, {%r4, %r44};
	{
	.reg .b32 %temp; 
	mov.b64 	{%temp, %r45}, %fd2;
	}
	mov.b32 	%f118, %r45;
	abs.f32 	%f16, %f118;
	setp.lt.f32 	%p27, %f16, 0f4086232B;
	@%p27 bra 	$L__BB0_17;
	setp.lt.f64 	%p28, %fd2, 0d0000000000000000;
	add.f64 	%fd34, %fd2, 0d7FF0000000000000;
	selp.f64 	%fd70, 0d0000000000000000, %fd34, %p28;
	setp.geu.f32 	%p29, %f16, 0f40874800;
	@%p29 bra 	$L__BB0_17;
	shr.u32 	%r46, %r3, 31;
	add.s32 	%r47, %r3, %r46;
	shr.s32 	%r48, %r47, 1;
	shl.b32 	%r49, %r48, 20;
	add.s32 	%r50, %r5, %r49;
	mov.b64 	%fd35, {%r4, %r50};
	sub.s32 	%r51, %r3, %r48;
	shl.b32 	%r52, %r51, 20;
	add.s32 	%r53, %r52, 1072693248;
	mov.b32 	%r54, 0;
	mov.b64 	%fd36, {%r54, %r53};
	mul.f64 	%fd70, %fd36, %fd35;
$L__BB0_17:
	fma.rn.f64 	%fd7, %fd1, 0d4049000000000000, 0dC047800000000000;
	fma.rn.f64 	%fd37, %fd7, 0d3FF71547652B82FE, 0d4338000000000000;
	{
	.reg .b32 %temp; 
	mov.b64 	{%r6, %temp}, %fd37;
	}
	mov.f64 	%fd38, 0dC338000000000000;
	add.rn.f64 	%fd39, %fd37, %fd38;
	fma.rn.f64 	%fd40, %fd39, 0dBFE62E42FEFA39EF, %fd7;
	fma.rn.f64 	%fd41, %fd39, 0dBC7ABC9E3B39803F, %fd40;
	fma.rn.f64 	%fd42, %fd41, 0d3E5ADE1569CE2BDF, 0d3E928AF3FCA213EA;
	fma.rn.f64 	%fd43, %fd42, %fd41, 0d3EC71DEE62401315;
	fma.rn.f64 	%fd44, %fd43, %fd41, 0d3EFA01997C89EB71;
	fma.rn.f64 	%fd45, %fd44, %fd41, 0d3F2A01A014761F65;
	fma.rn.f64 	%fd46, %fd45, %fd41, 0d3F56C16C1852B7AF;
	fma.rn.f64 	%fd47, %fd46, %fd41, 0d3F81111111122322;
	fma.rn.f64 	%fd48, %fd47, %fd41, 0d3FA55555555502A1;
	fma.rn.f64 	%fd49, %fd48, %fd41, 0d3FC5555555555511;
	fma.rn.f64 	%fd50, %fd49, %fd41, 0d3FE000000000000B;
	fma.rn.f64 	%fd51, %fd50, %fd41, 0d3FF0000000000000;
	fma.rn.f64 	%fd52, %fd51, %fd41, 0d3FF0000000000000;
	{
	.reg .b32 %temp; 
	mov.b64 	{%r7, %temp}, %fd52;
	}
	{
	.reg .b32 %temp; 
	mov.b64 	{%temp, %r8}, %fd52;
	}
	shl.b32 	%r55, %r6, 20;
	add.s32 	%r56, %r55, %r8;
	mov.b64 	%fd71, {%r7, %r56};
	{
	.reg .b32 %temp; 
	mov.b64 	{%temp, %r57}, %fd7;
	}
	mov.b32 	%f119, %r57;
	abs.f32 	%f17, %f119;
	setp.lt.f32 	%p30, %f17, 0f4086232B;
	@%p30 bra 	$L__BB0_20;
	setp.lt.f64 	%p31, %fd7, 0d0000000000000000;
	add.f64 	%fd53, %fd7, 0d7FF0000000000000;
	selp.f64 	%fd71, 0d0000000000000000, %fd53, %p31;
	setp.geu.f32 	%p32, %f17, 0f40874800;
	@%p32 bra 	$L__BB0_20;
	shr.u32 	%r58, %r6, 31;
	add.s32 	%r59, %r6, %r58;
	shr.s32 	%r60, %r59, 1;
	shl.b32 	%r61, %r60, 20;
	add.s32 	%r62, %r8, %r61;
	mov.b64 	%fd54, {%r7, %r62};
	sub.s32 	%r63, %r6, %r60;
	shl.b32 	%r64, %r63, 20;
	add.s32 	%r65, %r64, 1072693248;
	mov.b32 	%r66, 0;
	mov.b64 	%fd55, {%r66, %r65};
	mul.f64 	%fd71, %fd55, %fd54;
$L__BB0_20:
	add.f64 	%fd56, %fd70, 0d3FF0000000000000;
	add.f64 	%fd57, %fd56, %fd71;
	rcp.rn.f64 	%fd58, %fd57;
	div.rn.f32 	%f120, %f15, 0f3E19999A;
	abs.f32 	%f121, %f120;
	mul.f32 	%f122, %f121, 0f4038AA3B;
	ex2.approx.ftz.f32 	%f123, %f122;
	add.f32 	%f124, %f123, 0f3F800000;
	rcp.approx.ftz.f32 	%f125, %f124;
	fma.rn.f32 	%f126, %f125, 0fC0000000, 0f3F800000;
	setp.ge.f32 	%p33, %f121, 0f41102CB4;
	selp.f32 	%f127, 0f3F800000, %f126, %p33;
	copysign.f32 	%f128, %f120, %f127;
	mul.f32 	%f129, %f120, %f120;
	fma.rn.f32 	%f130, %f129, 0f3C80F082, 0fBD563CAE;
	fma.rn.f32 	%f131, %f130, %f129, 0f3E085941;
	fma.rn.f32 	%f132, %f131, %f129, 0fBEAAA9ED;
	fma.rn.f32 	%f133, %f132, %f129, 0f00000000;
	fma.rn.f32 	%f134, %f133, %f120, %f120;
	setp.ge.f32 	%p34, %f121, 0f3F19999A;
	selp.f32 	%f135, %f128, %f134, %p34;
	div.rn.f32 	%f136, %f135, %f120;
	cvt.f64.f32 	%fd59, %f136;
	mul.f64 	%fd60, %fd58, %fd59;
	cvt.rn.f32.f64 	%f18, %fd60;
	mul.wide.u32 	%rd30, %r112, 4;
	add.s64 	%rd31, %rd5, %rd30;
	ld.global.f32 	%f19, [%rd31];
	add.f32 	%f20, %f187, %f187;
	mul.f32 	%f137, %f20, 0f3F22F983;
	cvt.rni.s32.f32 	%r120, %f137;
	cvt.rn.f32.s32 	%f138, %r120;
	fma.rn.f32 	%f139, %f138, 0fBFC90FDA, %f20;
	fma.rn.f32 	%f140, %f138, 0fB3A22168, %f139;
	fma.rn.f32 	%f189, %f138, 0fA7C234C5, %f140;
	abs.f32 	%f22, %f20;
	setp.ltu.f32 	%p35, %f22, 0f47CE4780;
	mov.u32 	%r116, %r120;
	mov.f32 	%f188, %f189;
	@%p35 bra 	$L__BB0_28;
	setp.neu.f32 	%p36, %f22, 0f7F800000;
	@%p36 bra 	$L__BB0_23;
	mov.f32 	%f143, 0f00000000;
	mul.rn.f32 	%f188, %f20, %f143;
	mov.b32 	%r116, 0;
	bra.uni 	$L__BB0_28;
$L__BB0_23:
	mov.b32 	%r10, %f20;
	mov.b64 	%rd65, 0;
	mov.b32 	%r113, 0;
	mov.u64 	%rd63, __cudart_i2opi_f;
	mov.u64 	%rd64, %rd2;
$L__BB0_24:
	.pragma "nounroll";
	ld.global.nc.u32 	%r68, [%rd63];
	shl.b32 	%r69, %r10, 8;
	or.b32  	%r70, %r69, -2147483648;
	mad.wide.u32 	%rd34, %r68, %r70, %rd65;
	shr.u64 	%rd65, %rd34, 32;
	st.local.u32 	[%rd64], %rd34;
	add.s32 	%r113, %r113, 1;
	add.s64 	%rd64, %rd64, 4;
	add.s64 	%rd63, %rd63, 4;
	setp.ne.s32 	%p37, %r113, 6;
	@%p37 bra 	$L__BB0_24;
	shr.u32 	%r71, %r10, 23;
	st.local.u32 	[%rd2+24], %rd65;
	and.b32  	%r13, %r71, 31;
	and.b32  	%r72, %r71, 224;
	add.s32 	%r73, %r72, -128;
	shr.u32 	%r74, %r73, 5;
	mul.wide.u32 	%rd35, %r74, 4;
	sub.s64 	%rd13, %rd2, %rd35;
	ld.local.u32 	%r114, [%rd13+24];
	ld.local.u32 	%r115, [%rd13+20];
	setp.eq.s32 	%p38, %r13, 0;
	@%p38 bra 	$L__BB0_27;
	shf.l.wrap.b32 	%r114, %r115, %r114, %r13;
	ld.local.u32 	%r75, [%rd13+16];
	shf.l.wrap.b32 	%r115, %r75, %r115, %r13;
$L__BB0_27:
	shr.u32 	%r76, %r114, 30;
	shf.l.wrap.b32 	%r77, %r115, %r114, 2;
	shl.b32 	%r78, %r115, 2;
	shr.u32 	%r79, %r77, 31;
	add.s32 	%r80, %r79, %r76;
	neg.s32 	%r81, %r80;
	setp.lt.s32 	%p39, %r10, 0;
	selp.b32 	%r116, %r81, %r80, %p39;
	xor.b32  	%r82, %r77, %r10;
	shr.s32 	%r83, %r77, 31;
	xor.b32  	%r84, %r83, %r77;
	xor.b32  	%r85, %r83, %r78;
	cvt.u64.u32 	%rd36, %r84;
	shl.b64 	%rd37, %rd36, 32;
	cvt.u64.u32 	%rd38, %r85;
	or.b64  	%rd39, %rd37, %rd38;
	cvt.rn.f64.s64 	%fd61, %rd39;
	mul.f64 	%fd62, %fd61, 0d3BF921FB54442D19;
	cvt.rn.f32.f64 	%f141, %fd62;
	neg.f32 	%f142, %f141;
	setp.lt.s32 	%p40, %r82, 0;
	selp.f32 	%f188, %f142, %f141, %p40;
$L__BB0_28:
	add.s32 	%r87, %r116, 1;
	mul.rn.f32 	%f144, %f188, %f188;
	and.b32  	%r88, %r116, 1;
	setp.eq.b32 	%p42, %r88, 1;
	selp.f32 	%f145, %f188, 0f3F800000, %p42;
	fma.rn.f32 	%f146, %f144, %f145, 0f00000000;
	fma.rn.f32 	%f147, %f144, 0f37CBAC00, 0fBAB607ED;
	selp.f32 	%f148, 0fB94D4153, %f147, %p42;
	selp.f32 	%f149, 0f3C0885E4, 0f3D2AAABB, %p42;
	fma.rn.f32 	%f150, %f148, %f144, %f149;
	selp.f32 	%f151, 0fBE2AAAA8, 0fBEFFFFFF, %p42;
	fma.rn.f32 	%f152, %f150, %f144, %f151;
	fma.rn.f32 	%f153, %f152, %f146, %f145;
	and.b32  	%r89, %r87, 2;
	setp.eq.s32 	%p43, %r89, 0;
	mov.f32 	%f154, 0f00000000;
	sub.f32 	%f155, %f154, %f153;
	selp.f32 	%f26, %f153, %f155, %p43;
	mul.wide.u32 	%rd40, %r112, 4;
	add.s64 	%rd41, %rd6, %rd40;
	ld.global.f32 	%f27, [%rd41];
	@%p35 bra 	$L__BB0_36;
	setp.neu.f32 	%p44, %f22, 0f7F800000;
	@%p44 bra 	$L__BB0_31;
	mov.f32 	%f158, 0f00000000;
	mul.rn.f32 	%f189, %f20, %f158;
	mov.b32 	%r120, 0;
	bra.uni 	$L__BB0_36;
$L__BB0_31:
	mov.b32 	%r22, %f20;
	mov.b64 	%rd66, 0;
	mov.b32 	%r117, 0;
$L__BB0_32:
	.pragma "nounroll";
	mul.wide.u32 	%rd43, %r117, 4;
	mov.u64 	%rd44, __cudart_i2opi_f;
	add.s64 	%rd45, %rd44, %rd43;
	ld.global.nc.u32 	%r91, [%rd45];
	shl.b32 	%r92, %r22, 8;
	or.b32  	%r93, %r92, -2147483648;
	mad.wide.u32 	%rd46, %r91, %r93, %rd66;
	shr.u64 	%rd66, %rd46, 32;
	add.s64 	%rd47, %rd1, %rd43;
	st.local.u32 	[%rd47], %rd46;
	add.s32 	%r117, %r117, 1;
	setp.ne.s32 	%p45, %r117, 6;
	@%p45 bra 	$L__BB0_32;
	shr.u32 	%r94, %r22, 23;
	st.local.u32 	[%rd1+24], %rd66;
	and.b32  	%r25, %r94, 31;
	and.b32  	%r95, %r94, 224;
	add.s32 	%r96, %r95, -128;
	shr.u32 	%r97, %r96, 5;
	mul.wide.u32 	%rd48, %r97, 4;
	sub.s64 	%rd16, %rd1, %rd48;
	ld.local.u32 	%r118, [%rd16+24];
	ld.local.u32 	%r119, [%rd16+20];
	setp.eq.s32 	%p46, %r25, 0;
	@%p46 bra 	$L__BB0_35;
	shf.l.wrap.b32 	%r118, %r119, %r118, %r25;
	ld.local.u32 	%r98, [%rd16+16];
	shf.l.wrap.b32 	%r119, %r98, %r119, %r25;
$L__BB0_35:
	shr.u32 	%r99, %r118, 30;
	shf.l.wrap.b32 	%r100, %r119, %r118, 2;
	shl.b32 	%r101, %r119, 2;
	shr.u32 	%r102, %r100, 31;
	add.s32 	%r103, %r102, %r99;
	neg.s32 	%r104, %r103;
	setp.lt.s32 	%p47, %r22, 0;
	selp.b32 	%r120, %r104, %r103, %p47;
	xor.b32  	%r105, %r100, %r22;
	shr.s32 	%r106, %r100, 31;
	xor.b32  	%r107, %r106, %r100;
	xor.b32  	%r108, %r106, %r101;
	cvt.u64.u32 	%rd49, %r107;
	shl.b64 	%rd50, %rd49, 32;
	cvt.u64.u32 	%rd51, %r108;
	or.b64  	%rd52, %rd50, %rd51;
	cvt.rn.f64.s64 	%fd63, %rd52;
	mul.f64 	%fd64, %fd63, 0d3BF921FB54442D19;
	cvt.rn.f32.f64 	%f156, %fd64;
	neg.f32 	%f157, %f156;
	setp.lt.s32 	%p48, %r105, 0;
	selp.f32 	%f189, %f157, %f156, %p48;
$L__BB0_36:
	mul.rn.f32 	%f159, %f189, %f189;
	and.b32  	%r110, %r120, 1;
	setp.eq.b32 	%p49, %r110, 1;
	selp.f32 	%f160, 0f3F800000, %f189, %p49;
	fma.rn.f32 	%f161, %f159, %f160, 0f00000000;
	fma.rn.f32 	%f162, %f159, 0f37CBAC00, 0fBAB607ED;
	selp.f32 	%f163, %f162, 0fB94D4153, %p49;
	selp.f32 	%f164, 0f3D2AAABB, 0f3C0885E4, %p49;
	fma.rn.f32 	%f165, %f163, %f159, %f164;
	selp.f32 	%f166, 0fBEFFFFFF, 0fBE2AAAA8, %p49;
	fma.rn.f32 	%f167, %f165, %f159, %f166;
	fma.rn.f32 	%f168, %f167, %f161, %f160;
	and.b32  	%r111, %r120, 2;
	setp.eq.s32 	%p50, %r111, 0;
	mov.f32 	%f169, 0f00000000;
	sub.f32 	%f170, %f169, %f168;
	selp.f32 	%f171, %f168, %f170, %p50;
	mul.f32 	%f172, %f27, %f171;
	fma.rn.f32 	%f173, %f19, %f26, %f172;
	mul.f32 	%f174, %f173, %f18;
	sub.f32 	%f191, %f191, %f174;
	mul.f32 	%f175, %f18, %f18;
	mul.f32 	%f176, %f27, %f27;
	fma.rn.f32 	%f177, %f19, %f19, %f176;
	fma.rn.f32 	%f192, %f175, %f177, %f192;
	add.f32 	%f193, %f193, 0f3F800000;
	mov.f32 	%f190, %f187;
$L__BB0_37:
	add.s32 	%r112, %r112, 1;
	setp.ne.s32 	%p51, %r112, %r35;
	@%p51 bra 	$L__BB0_2;
$L__BB0_38:
	ld.param.u64 	%rd62, [_Z9mApKernelPfS_S_S_S_S_S_ififfff_param_6];
	ld.param.u64 	%rd61, [_Z9mApKernelPfS_S_S_S_S_S_ififfff_param_5];
	ld.param.u64 	%rd60, [_Z9mApKernelPfS_S_S_S_S_S_ififfff_param_4];
	cvta.to.global.u64 	%rd53, %rd60;
	cvta.to.global.u64 	%rd54, %rd61;
	cvta.to.global.u64 	%rd55, %rd62;
	div.rn.f32 	%f178, %f191, %f193;
	mul.wide.s32 	%rd56, %r1, 4;
	add.s64 	%rd57, %rd53, %rd56;
	st.global.f32 	[%rd57], %f178;
	cvt.f64.f32 	%fd65, %f192;
	cvt.f64.f32 	%fd66, %f193;
	add.f64 	%fd67, %fd66, %fd66;
	mul.f64 	%fd68, %fd67, %fd66;
	div.rn.f64 	%fd69, %fd65, %fd68;
	cvt.rn.f32.f64 	%f179, %fd69;
	add.s64 	%rd58, %rd54, %rd56;
	st.global.f32 	[%rd58], %f179;
	mul.f32 	%f180, %f191, 0f3FB504F3;
	sqrt.rn.f32 	%f181, %f192;
	div.rn.f32 	%f182, %f180, %f181;
	add.s64 	%rd59, %rd55, %rd56;
	st.global.f32 	[%rd59], %f182;
	ret;

}


// ===== COMPILED SASS (sm_100) =====

	.target	sm_100

	.elftype	@"ET_EXEC"


//--------------------- .note.nv.tkinfo           --------------------------
	.section	.note.nv.tkinfo,"",@"SHT_NOTE"
	.sectionflags	@"SHF_NOTE_NV_TKINFO"
	.tkinfo
        /*0018*/ 	.word	0x00000002
        /*0030*/ 	.string	""
        /*0030*/ 	.string	"ptxas"
        /*0030*/ 	.string	"Cuda compilation tools, release 13.0, V13.0.88"
        /*0030*/ 	.string	"Build cuda_13.0.r13.0/compiler.36424714_0"
        /*0030*/ 	.string	"-arch sm_100 -m 64 "



//--------------------- .note.nv.cuinfo           --------------------------
	.section	.note.nv.cuinfo,"",@"SHT_NOTE"
	.sectionflags	@"SHF_NOTE_NV_CUINFO"
        /*0018*/ 	.short	0x0002
        /*001a*/ 	.short	0x0064
        /*001c*/ 	.short	0x0082
	.zero		2


//--------------------- .nv.info                  --------------------------
	.section	.nv.info,"",@"SHT_CUDA_INFO"
	.align	4


	//----- nvinfo : EIATTR_REGCOUNT
	.align		4
        /*0000*/ 	.byte	0x04, 0x2f
        /*0002*/ 	.short	(.L_2 - .L_1)
	.align		4
.L_1:
        /*0004*/ 	.word	index@(_Z9mApKernelPfS_S_S_S_S_S_ififfff)
        /*0008*/ 	.word	0x0000002e


	//----- nvinfo : EIATTR_FRAME_SIZE
	.align		4
.L_2:
        /*000c*/ 	.byte	0x04, 0x11
        /*000e*/ 	.short	(.L_4 - .L_3)
	.align		4
.L_3:
        /*0010*/ 	.word	index@($__internal_3_$__cuda_sm3x_div_rn_noftz_f32_slowpath)
        /*0014*/ 	.word	0x00000020


	//----- nvinfo : EIATTR_FRAME_SIZE
	.align		4
.L_4:
        /*0018*/ 	.byte	0x04, 0x11
        /*001a*/ 	.short	(.L_6 - .L_5)
	.align		4
.L_5:
        /*001c*/ 	.word	index@($__internal_2_$__cuda_sm20_sqrt_rn_f32_slowpath)
        /*0020*/ 	.word	0x00000020


	//----- nvinfo : EIATTR_FRAME_SIZE
	.align		4
.L_6:
        /*0024*/ 	.byte	0x04, 0x11
        /*0026*/ 	.short	(.L_8 - .L_7)
	.align		4
.L_7:
        /*0028*/ 	.word	index@($__internal_1_$__cuda_sm20_div_rn_f64_full)
        /*002c*/ 	.word	0x00000020


	//----- nvinfo : EIATTR_FRAME_SIZE
	.align		4
.L_8:
        /*0030*/ 	.byte	0x04, 0x11
        /*0032*/ 	.short	(.L_10 - .L_9)
	.align		4
.L_9:
        /*0034*/ 	.word	index@($__internal_0_$__cuda_sm20_dblrcp_rn_slowpath_v3)
        /*0038*/ 	.word	0x00000020


	//----- nvinfo : EIATTR_FRAME_SIZE
	.align		4
.L_10:
        /*003c*/ 	.byte	0x04, 0x11
        /*003e*/ 	.short	(.L_12 - .L_11)
	.align		4
.L_11:
        /*0040*/ 	.word	index@(_Z9mApKernelPfS_S_S_S_S_S_ififfff)
        /*0044*/ 	.word	0x00000020


	//----- nvinfo : EIATTR_MIN_STACK_SIZE
	.align		4
.L_12:
        /*0048*/ 	.byte	0x04, 0x12
        /*004a*/ 	.short	(.L_14 - .L_13)
	.align		4
.L_13:
        /*004c*/ 	.word	index@(_Z9mApKernelPfS_S_S_S_S_S_ififfff)
        /*0050*/ 	.word	0x00000020
.L_14:


//--------------------- .nv.compat                --------------------------
	.section	.nv.compat,"",@"SHT_CUDA_COMPAT_INFO"
	.align	4
        /*0000*/ 	.byte	0x02, 0x09, 0x00, 0x00, 0x02, 0x02, 0x01, 0x00, 0x02, 0x05, 0x05, 0x00, 0x03, 0x07, 0x01, 0x01
        /*0010*/ 	.byte	0x02, 0x03, 0x00, 0x00, 0x02, 0x06, 0x01, 0x00, 0x04, 0x0b, 0x08, 0x00, 0x01, 0x00, 0x00, 0x00
        /*0020*/ 	.byte	0x00, 0x00, 0x00, 0x00


//--------------------- .nv.info._Z9mApKernelPfS_S_S_S_S_S_ififfff --------------------------
	.section	.nv.info._Z9mApKernelPfS_S_S_S_S_S_ififfff,"",@"SHT_CUDA_INFO"
	.sectionflags	@""
	.align	4


	//----- nvinfo : EIATTR_CUDA_API_VERSION
	.align		4
        /*0000*/ 	.byte	0x04, 0x37
        /*0002*/ 	.short	(.L_16 - .L_15)
.L_15:
        /*0004*/ 	.word	0x00000082


	//----- nvinfo : EIATTR_KPARAM_INFO
	.align		4
.L_16:
        /*0008*/ 	.byte	0x04, 0x17
        /*000a*/ 	.short	(.L_18 - .L_17)
.L_17:
        /*000c*/ 	.word	0x00000000
        /*0010*/ 	.short	0x000d
        /*0012*/ 	.short	0x0050
        /*0014*/ 	.byte	0x00, 0xf0, 0x11, 0x00


	//----- nvinfo : EIATTR_KPARAM_INFO
	.align		4
.L_18:
        /*0018*/ 	.byte	0x04, 0x17
        /*001a*/ 	.short	(.L_20 - .L_19)
.L_19:
        /*001c*/ 	.word	0x00000000
        /*0020*/ 	.short	0x000c
        /*0022*/ 	.short	0x004c
        /*0024*/ 	.byte	0x00, 0xf0, 0x11, 0x00


	//----- nvinfo : EIATTR_KPARAM_INFO
	.align		4
.L_20:
        /*0028*/ 	.byte	0x04, 0x17
        /*002a*/ 	.short	(.L_22 - .L_21)
.L_21:
        /*002c*/ 	.word	0x00000000
        /*0030*/ 	.short	0x000b
        /*0032*/ 	.short	0x0048
        /*0034*/ 	.byte	0x00, 0xf0, 0x11, 0x00


	//----- nvinfo : EIATTR_KPARAM_INFO
	.align		4
.L_22:
        /*0038*/ 	.byte	0x04, 0x17
        /*003a*/ 	.short	(.L_24 - .L_23)
.L_23:
        /*003c*/ 	.word	0x00000000
        /*0040*/ 	.short	0x000a
        /*0042*/ 	.short	0x0044
        /*0044*/ 	.byte	0x00, 0xf0, 0x11, 0x00


	//----- nvinfo : EIATTR_KPARAM_INFO
	.align		4
.L_24:
        /*0048*/ 	.byte	0x04, 0x17
        /*004a*/ 	.short	(.L_26 - .L_25)
.L_25:
        /*004c*/ 	.word	0x00000000
        /*0050*/ 	.short	0x0009
        /*0052*/ 	.short	0x0040
        /*0054*/ 	.byte	0x00, 0xf0, 0x11, 0x00


	//----- nvinfo : EIATTR_KPARAM_INFO
	.align		4
.L_26:
        /*0058*/ 	.byte	0x04, 0x17
        /*005a*/ 	.short	(.L_28 - .L_27)
.L_27:
        /*005c*/ 	.word	0x00000000
        /*0060*/ 	.short	0x0008
        /*0062*/ 	.short	0x003c
        /*0064*/ 	.byte	0x00, 0xf0, 0x11, 0x00


	//----- nvinfo : EIATTR_KPARAM_INFO
	.align		4
.L_28:
        /*0068*/ 	.byte	0x04, 0x17
        /*006a*/ 	.short	(.L_30 - .L_29)
.L_29:
        /*006c*/ 	.word	0x00000000
        /*0070*/ 	.short	0x0007
        /*0072*/ 	.short	0x0038
        /*0074*/ 	.byte	0x00, 0xf0, 0x11, 0x00


	//----- nvinfo : EIATTR_KPARAM_INFO
	.align		4
.L_30:
        /*0078*/ 	.byte	0x04, 0x17
        /*007a*/ 	.short	(.L_32 - .L_31)
.L_31:
        /*007c*/ 	.word	0x00000000
        /*0080*/ 	.short	0x0006
        /*0082*/ 	.short	0x0030
        /*0084*/ 	.byte	0x00, 0xf5, 0x21, 0x00


	//----- nvinfo : EIATTR_KPARAM_INFO
	.align		4
.L_32:
        /*0088*/ 	.byte	0x04, 0x17
        /*008a*/ 	.short	(.L_34 - .L_33)
.L_33:
        /*008c*/ 	.word	0x00000000
        /*0090*/ 	.short	0x0005
        /*0092*/ 	.short	0x0028
        /*0094*/ 	.byte	0x00, 0xf5, 0x21, 0x00


	//----- nvinfo : EIATTR_KPARAM_INFO
	.align		4
.L_34:
        /*0098*/ 	.byte	0x04, 0x17
        /*009a*/ 	.short	(.L_36 - .L_35)
.L_35:
        /*009c*/ 	.word	0x00000000
        /*00a0*/ 	.short	0x0004
        /*00a2*/ 	.short	0x0020
        /*00a4*/ 	.byte	0x00, 0xf5, 0x21, 0x00


	//----- nvinfo : EIATTR_KPARAM_INFO
	.align		4
.L_36:
        /*00a8*/ 	.byte	0x04, 0x17
        /*00aa*/ 	.short	(.L_38 - .L_37)
.L_37:
        /*00ac*/ 	.word	0x00000000
        /*00b0*/ 	.short	0x0003
        /*00b2*/ 	.short	0x0018
        /*00b4*/ 	.byte	0x00, 0xf5, 0x21, 0x00


	//----- nvinfo : EIATTR_KPARAM_INFO
	.align		4
.L_38:
        /*00b8*/ 	.byte	0x04, 0x17
        /*00ba*/ 	.short	(.L_40 - .L_39)
.L_39:
        /*00bc*/ 	.word	0x00000000
        /*00c0*/ 	.short	0x0002
        /*00c2*/ 	.short	0x0010
        /*00c4*/ 	.byte	0x00, 0xf5, 0x21, 0x00


	//----- nvinfo : EIATTR_KPARAM_INFO
	.align		4
.L_40:
        /*00c8*/ 	.byte	0x04, 0x17
        /*00ca*/ 	.short	(.L_42 - .L_41)
.L_41:
        /*00cc*/ 	.word	0x00000000
        /*00d0*/ 	.short	0x0001
        /*00d2*/ 	.short	0x0008
        /*00d4*/ 	.byte	0x00, 0xf5, 0x21, 0x00


	//----- nvinfo : EIATTR_KPARAM_INFO
	.align		4
.L_42:
        /*00d8*/ 	.byte	0x04, 0x17
        /*00da*/ 	.short	(.L_44 - .L_43)
.L_43:
        /*00dc*/ 	.word	0x00000000
        /*00e0*/ 	.short	0x0000
        /*00e2*/ 	.short	0x0000
        /*00e4*/ 	.byte	0x00, 0xf5, 0x21, 0x00


	//----- nvinfo : EIATTR_SPARSE_MMA_MASK
	.align		4
.L_44:
        /*00e8*/ 	.byte	0x03, 0x50
        /*00ea*/ 	.short	0x0000


	//----- nvinfo : EIATTR_MAXREG_COUNT
	.align		4
        /*00ec*/ 	.byte	0x03, 0x1b
        /*00ee*/ 	.short	0x00ff


	//----- nvinfo : EIATTR_MERCURY_ISA_VERSION
	.align		4
        /*00f0*/ 	.byte	0x03, 0x5f
        /*00f2*/ 	.short	0x0101


	//----- nvinfo : EIATTR_VRC_CTA_INIT_COUNT
	.align		4
        /*00f4*/ 	.byte	0x02, 0x4a
	.zero		1
	.zero		1


	//----- nvinfo : EIATTR_EXIT_INSTR_OFFSETS
	.align		4
        /*00f8*/ 	.byte	0x04, 0x1c
        /*00fa*/ 	.short	(.L_46 - .L_45)


	//   ....[0]....
.L_45:
        /*00fc*/ 	.word	0x000028b0


	//----- nvinfo : EIATTR_CRS_STACK_SIZE
	.align		4
.L_46:
        /*0100*/ 	.byte	0x04, 0x1e
        /*0102*/ 	.short	(.L_48 - .L_47)
.L_47:
        /*0104*/ 	.word	0x00000000


	//----- nvinfo : EIATTR_CBANK_PARAM_SIZE
	.align		4
.L_48:
        /*0108*/ 	.byte	0x03, 0x19
        /*010a*/ 	.short	0x0054


	//----- nvinfo : EIATTR_PARAM_CBANK
	.align		4
        /*010c*/ 	.byte	0x04, 0x0a
        /*010e*/ 	.short	(.L_50 - .L_49)
	.align		4
.L_49:
        /*0110*/ 	.word	index@(.nv.constant0._Z9mApKernelPfS_S_S_S_S_S_ififfff)
        /*0114*/ 	.short	0x0380
        /*0116*/ 	.short	0x0054


	//----- nvinfo : EIATTR_SW_WAR
	.align		4
.L_50:
        /*0118*/ 	.byte	0x04, 0x36
        /*011a*/ 	.short	(.L_52 - .L_51)
.L_51:
        /*011c*/ 	.word	0x00000008
.L_52:


//--------------------- .nv.callgraph             --------------------------
	.section	.nv.callgraph,"",@"SHT_CUDA_CALLGRAPH"
	.align	4
	.sectionentsize	8
	.align		4
        /*0000*/ 	.word	0x00000000
	.align		4
        /*0004*/ 	.word	0xffffffff
	.align		4
        /*0008*/ 	.word	0x00000000
	.align		4
        /*000c*/ 	.word	0xfffffffe
	.align		4
        /*0010*/ 	.word	0x00000000
	.align		4
        /*0014*/ 	.word	0xfffffffd
	.align		4
        /*0018*/ 	.word	0x00000000
	.align		4
        /*001c*/ 	.word	0xfffffffc


//--------------------- .nv.constant4             --------------------------
	.section	.nv.constant4,"a",@progbits
	.align	8
	.align		8
.nv.constant4:
        /*0000*/ 	.dword	__cudart_i2opi_f


//--------------------- .text._Z9mApKernelPfS_S_S_S_S_S_ififfff --------------------------
	.section	.text._Z9mApKernelPfS_S_S_S_S_S_ififfff,"ax",@progbits
	.align	128
        .global         _Z9mApKernelPfS_S_S_S_S_S_ififfff
        .type           _Z9mApKernelPfS_S_S_S_S_S_ififfff,@function
        .size           _Z9mApKernelPfS_S_S_S_S_S_ififfff,(.L_x_69 - _Z9mApKernelPfS_S_S_S_S_S_ififfff)
        .other          _Z9mApKernelPfS_S_S_S_S_S_ififfff,@"STO_CUDA_ENTRY STV_DEFAULT"
_Z9mApKernelPfS_S_S_S_S_S_ififfff:
.text._Z9mApKernelPfS_S_S_S_S_S_ififfff:
[----:B------:R-:W0:Y:S08]  /*0000*/  LDC R1, c[0x0][0x37c] ;  /* 0x0000df00ff017b82 */ /* 0x000e300000000800 */
[----:B------:R-:W1:Y:S01]  /*0010*/  LDC R9, c[0x0][0x3c0] ;  /* 0x0000f000ff097b82 */ /* 0x000e620000000800 */
[----:B------:R-:W2:Y:S01]  /*0020*/  S2R R42, SR_CTAID.X ;  /* 0x00000000002a7919 */ /* 0x000ea20000002500 */
[----:B------:R-:W2:Y:S01]  /*0030*/  LDCU UR4, c[0x0][0x360] ;  /* 0x00006c00ff0477ac */ /* 0x000ea20008000800 */
[----:B0-----:R-:W-:Y:S01]  /*0040*/  VIADD R1, R1, 0xffffffe0 ;  /* 0xffffffe001017836 */ /* 0x001fe20000000000 */
[----:B------:R-:W2:Y:S01]  /*0050*/  S2R R5, SR_TID.X ;  /* 0x0000000000057919 */ /* 0x000ea20000002100 */
[----:B------:R-:W0:Y:S01]  /*0060*/  LDCU UR8, c[0x0][0x3b8] ;  /* 0x00007700ff0877ac */ /* 0x000e220008000800 */
[----:B------:R-:W-:-:S02]  /*0070*/  IMAD.MOV.U32 R6, RZ, RZ, RZ ;  /* 0x000000ffff067224 */ /* 0x000fc400078e00ff */
[----:B------:R-:W3:Y:S01]  /*0080*/  LDC.64 R40, c[0x0][0x3c8] ;  /* 0x0000f200ff287b82 */ /* 0x000ee20000000a00 */
[----:B------:R-:W4:Y:S01]  /*0090*/  LDCU UR5, c[0x0][0x3d0] ;  /* 0x00007a00ff0577ac */ /* 0x000f220008000800 */
[----:B------:R-:W2:Y:S01]  /*00a0*/  LDCU.64 UR6, c[0x0][0x358] ;  /* 0x00006b00ff0677ac */ /* 0x000ea20008000a00 */
[----:B-1----:R-:W-:Y:S01]  /*00b0*/  IABS R7, R9 ;  /* 0x0000000900077213 */ /* 0x002fe20000000000 */
[----:B0-----:R-:W-:-:S03]  /*00c0*/  UISETP.GE.AND UP0, UPT, UR8, 0x1, UPT ;  /* 0x000000010800788c */ /* 0x001fc6000bf06270 */
[----:B------:R-:W0:Y:S01]  /*00d0*/  I2F.RP R0, R7 ;  /* 0x0000000700007306 */ /* 0x000e220000209400 */
[----:B--2---:R-:W-:Y:S01]  /*00e0*/  IMAD R42, R42, UR4, R5 ;  /* 0x000000042a2a7c24 */ /* 0x004fe2000f8e0205 */
[----:B------:R-:W3:Y:S06]  /*00f0*/  LDCU UR4, c[0x0][0x3c4] ;  /* 0x00007880ff0477ac */ /* 0x000eec0008000800 */
[----:B0-----:R-:W0:Y:S02]  /*0100*/  MUFU.RCP R0, R0 ;  /* 0x0000000000007308 */ /* 0x001e240000001000 */
[----:B0-----:R-:W-:Y:S01]  /*0110*/  VIADD R2, R0, 0xffffffe ;  /* 0x0ffffffe00027836 */ /* 0x001fe20000000000 */
[----:B------:R-:W-:-:S05]  /*0120*/  IABS R0, R42 ;  /* 0x0000002a00007213 */ /* 0x000fca0000000000 */
[----:B------:R0:W1:Y:S02]  /*0130*/  F2I.FTZ.U32.TRUNC.NTZ R3, R2 ;  /* 0x0000000200037305 */ /* 0x000064000021f000 */
[----:B0-----:R-:W-:Y:S02]  /*0140*/  HFMA2 R2, -RZ, RZ, 0, 0 ;  /* 0x00000000ff027431 */ /* 0x001fe400000001ff */
[----:B-1----:R-:W-:-:S04]  /*0150*/  IMAD.MOV R4, RZ, RZ, -R3 ;  /* 0x000000ffff047224 */ /* 0x002fc800078e0a03 */
[----:B------:R-:W-:-:S04]  /*0160*/  IMAD R5, R4, R7, RZ ;  /* 0x0000000704057224 */ /* 0x000fc800078e02ff */
[----:B------:R-:W-:Y:S01]  /*0170*/  IMAD.HI.U32 R3, R3, R5, R2 ;  /* 0x0000000503037227 */ /* 0x000fe200078e0002 */
[----:B------:R-:W-:-:S05]  /*0180*/  I2FP.F32.S32 R5, R42 ;  /* 0x0000002a00057245 */ /* 0x000fca0000201400 */
[----:B------:R-:W-:-:S04]  /*0190*/  IMAD.HI.U32 R3, R3, R0, RZ ;  /* 0x0000000003037227 */ /* 0x000fc800078e00ff */
[----:B------:R-:W-:-:S04]  /*01a0*/  IMAD.MOV R2, RZ, RZ, -R3 ;  /* 0x000000ffff027224 */ /* 0x000fc800078e0a03 */
[----:B------:R-:W-:Y:S01]  /*01b0*/  IMAD R0, R7, R2, R0 ;  /* 0x0000000207007224 */ /* 0x000fe200078e0200 */
[----:B------:R-:W-:-:S04]  /*01c0*/  I2FP.F32.S32 R2, R9 ;  /* 0x0000000900027245 */ /* 0x000fc80000201400 */
[----:B------:R-:W-:-:S13]  /*01d0*/  ISETP.GT.U32.AND P1, PT, R7, R0, PT ;  /* 0x000000000700720c */ /* 0x000fda0003f24070 */
[----:B------:R-:W-:Y:S01]  /*01e0*/  @!P1 IMAD.IADD R0, R0, 0x1, -R7 ;  /* 0x0000000100009824 */ /* 0x000fe200078e0a07 */
[----:B------:R-:W-:Y:S02]  /*01f0*/  @!P1 IADD3 R3, PT, PT, R3, 0x1, RZ ;  /* 0x0000000103039810 */ /* 0x000fe40007ffe0ff */
[----:B------:R-:W-:Y:S02]  /*0200*/  ISETP.NE.AND P1, PT, R9, RZ, PT ;  /* 0x000000ff0900720c */ /* 0x000fe40003f25270 */
[----:B------:R-:W-:Y:S02]  /*0210*/  ISETP.GE.U32.AND P0, PT, R0, R7, PT ;  /* 0x000000070000720c */ /* 0x000fe40003f06070 */
[----:B------:R-:W-:-:S04]  /*0220*/  LOP3.LUT R0, R42, R9, RZ, 0x3c, !PT ;  /* 0x000000092a007212 */ /* 0x000fc800078e3cff */
[----:B------:R-:W-:-:S07]  /*0230*/  ISETP.GE.AND P2, PT, R0, RZ, PT ;  /* 0x000000ff0000720c */ /* 0x000fce0003f46270 */
[----:B------:R-:W-:-:S06]  /*0240*/  @P0 VIADD R3, R3, 0x1 ;  /* 0x0000000103030836 */ /* 0x000fcc0000000000 */
[----:B------:R-:W-:Y:S01]  /*0250*/  @!P2 IMAD.MOV R3, RZ, RZ, -R3 ;  /* 0x000000ffff03a224 */ /* 0x000fe200078e0a03 */
[----:B------:R-:W-:-:S04]  /*0260*/  @!P1 LOP3.LUT R3, RZ, R9, RZ, 0x33, !PT ;  /* 0x00000009ff039212 */ /* 0x000fc800078e33ff */
[----:B------:R-:W-:-:S05]  /*0270*/  I2FP.F32.S32 R0, R3 ;  /* 0x0000000300007245 */ /* 0x000fca0000201400 */
[C---:B------:R-:W-:Y:S01]  /*0280*/  FFMA R5, R0.reuse, -R2, R5 ;  /* 0x8000000200057223 */ /* 0x040fe20000000005 */
[----:B---3--:R-:W-:-:S03]  /*0290*/  FFMA R41, R0, UR4, R41 ;  /* 0x0000000400297c23 */ /* 0x008fc60008000029 */
[----:B----4-:R-:W-:Y:S01]  /*02a0*/  FFMA R7, R5, R40, UR5 ;  /* 0x0000000505077e23 */ /* 0x010fe20008000028 */
[----:B------:R-:W-:Y:S01]  /*02b0*/  MOV R40, RZ ;  /* 0x000000ff00287202 */ /* 0x000fe20000000f00 */
[----:B------:R-:W-:Y:S01]  /*02c0*/  IMAD.MOV.U32 R5, RZ, RZ, RZ ;  /* 0x000000ffff057224 */ /* 0x000fe200078e00ff */
[----:B------:R-:W-:Y:S06]  /*02d0*/  BRA.U !UP0, `(.L_x_0) ;  /* 0x00000021083c7547 */ /* 0x000fec000b800000 */
[----:B------:R-:W0:Y:S01]  /*02e0*/  LDCU UR4, c[0x0][0x3bc] ;  /* 0x00007780ff0477ac */ /* 0x000e220008000800 */
[----:B------:R-:W-:Y:S02]  /*02f0*/  CS2R R4, SRZ ;  /* 0x0000000000047805 */ /* 0x000fe4000001ff00 */
[----:B------:R-:W-:Y:S01]  /*0300*/  MOV R6, RZ ;  /* 0x000000ff00067202 */ /* 0x000fe20000000f00 */
[----:B------:R-:W-:Y:S02]  /*0310*/  IMAD.MOV.U32 R40, RZ, RZ, RZ ;  /* 0x000000ffff287224 */ /* 0x000fe400078e00ff */
[----:B------:R-:W-:Y:S01]  /*0320*/  IMAD.MOV.U32 R12, RZ, RZ, RZ ;  /* 0x000000ffff0c7224 */ /* 0x000fe200078e00ff */
[----:B0-----:R-:W0:Y:S02]  /*0330*/  F2F.F64.F32 R2, UR4 ;  /* 0x0000000400027d10 */ /* 0x001e240008201800 */
[----:B0-----:R-:W-:-:S06]  /*0340*/  DMUL R8, R2, 1.5 ;  /* 0x3ff8000002087828 */ /* 0x001fcc0000000000 */
[----:B------:R-:W0:Y:S02]  /*0350*/  F2I.F64.TRUNC R3, R8 ;  /* 0x0000000800037311 */ /* 0x000e24000030d100 */
[----:B0-----:R-:W-:-:S07]  /*0360*/  I2FP.F32.S32 R3, R3 ;  /* 0x0000000300037245 */ /* 0x001fce0000201400 */
.L_x_34:
[----:B------:R-:W0:Y:S02]  /*0370*/  LDC.64 R10, c[0x0][0x390] ;  /* 0x0000e400ff0a7b82 */ /* 0x000e240000000a00 */
[----:B0-----:R-:W-:-:S05]  /*0380*/  IMAD.WIDE.U32 R10, R4, 0x4, R10 ;  /* 0x00000004040a7825 */ /* 0x001fca00078e000a */
[----:B------:R-:W2:Y:S01]  /*0390*/  LDG.E R16, desc[UR6][R10.64] ;  /* 0x000000060a107981 */ /* 0x000ea2000c1e1900 */
[----:B------:R-:W-:Y:S01]  /*03a0*/  BSSY.RECONVERGENT B0, `(.L_x_1) ;  /* 0x00001fe000007945 */ /* 0x000fe20003800200 */
[----:B--2---:R-:W-:-:S05]  /*03b0*/  FADD R9, R41, -R16 ;  /* 0x8000001029097221 */ /* 0x004fca0000000000 */
[----:B------:R-:W-:-:S13]  /*03c0*/  FSETP.GT.AND P0, PT, |R9|, R3, PT ;  /* 0x000000030900720b */ /* 0x000fda0003f04200 */
[----:B------:R-:W-:Y:S05]  /*03d0*/  @P0 BRA `(.L_x_2) ;  /* 0x0000001c00e80947 */ /* 0x000fea0003800000 */
[----:B------:R-:W0:Y:S02]  /*03e0*/  LDC.64 R10, c[0x0][0x398] ;  /* 0x0000e600ff0a7b82 */ /* 0x000e240000000a00 */
[----:B0-----:R-:W-:-:S05]  /*03f0*/  IMAD.WIDE.U32 R10, R4, 0x4, R10 ;  /* 0x00000004040a7825 */ /* 0x001fca00078e000a */
[----:B------:R-:W2:Y:S02]  /*0400*/  LDG.E R18, desc[UR6][R10.64] ;  /* 0x000000060a127981 */ /* 0x000ea4000c1e1900 */
[----:B--2---:R-:W-:-:S05]  /*0410*/  FADD R0, R7, -R18 ;  /* 0x8000001207007221 */ /* 0x004fca0000000000 */
[----:B------:R-:W-:-:S13]  /*0420*/  FSETP.GT.AND P0, PT, |R0|, R3, PT ;  /* 0x000000030000720b */ /* 0x000fda0003f04200 */
[----:B------:R-:W-:Y:S05]  /*0430*/  @P0 BRA `(.L_x_2) ;  /* 0x0000001c00d00947 */ /* 0x000fea0003800000 */
[----:B------:R-:W-:Y:S02]  /*0440*/  FSETP.NEU.AND P0, PT, R9, RZ, PT ;  /* 0x000000ff0900720b */ /* 0x000fe40003f0d000 */
[----:B------:R-:W-:-:S13]  /*0450*/  FSETP.EQ.AND P1, PT, R0, RZ, PT ;  /* 0x000000ff0000720b */ /* 0x000fda0003f22000 */
[----:B------:R-:W-:Y:S05]  /*0460*/  @!P0 BRA P1, `(.L_x_2) ;  /* 0x0000001c00c48947 */ /* 0x000fea0000800000 */
[----:B------:R-:W-:Y:S01]  /*0470*/  FMUL R2, R0, R0 ;  /* 0x0000000000027220 */ /* 0x000fe20000400000 */
[----:B------:R-:W-:Y:S03]  /*0480*/  BSSY.RECONVERGENT B1, `(.L_x_3) ;  /* 0x000000e000017945 */ /* 0x000fe60003800200 */
[----:B------:R-:W-:-:S04]  /*0490*/  FFMA R11, R9, R9, R2 ;  /* 0x00000009090b7223 */ /* 0x000fc80000000002 */
[----:B------:R0:W1:Y:S01]  /*04a0*/  MUFU.RSQ R2, R11 ;  /* 0x0000000b00027308 */ /* 0x0000620000001400 */
[----:B------:R-:W-:-:S04]  /*04b0*/  IADD3 R8, PT, PT, R11, -0xd000000, RZ ;  /* 0xf30000000b087810 */ /* 0x000fc80007ffe0ff */
[----:B------:R-:W-:-:S13]  /*04c0*/  ISETP.GT.U32.AND P1, PT, R8, 0x727fffff, PT ;  /* 0x727fffff0800780c */ /* 0x000fda0003f24070 */
[----:B01----:R-:W-:Y:S05]  /*04d0*/  @!P1 BRA `(.L_x_4) ;  /* 0x0000000000109947 */ /* 0x003fea0003800000 */
[----:B------:R-:W-:Y:S01]  /*04e0*/  IMAD.MOV.U32 R2, RZ, RZ, R11 ;  /* 0x000000ffff027224 */ /* 0x000fe200078e000b */
[----:B------:R-:W-:-:S07]  /*04f0*/  MOV R15, 0x510 ;  /* 0x00000510000f7802 */ /* 0x000fce0000000f00 */
[----:B------:R-:W-:Y:S05]  /*0500*/  CALL.REL.NOINC `($__internal_2_$__cuda_sm20_sqrt_rn_f32_slowpath) ;  /* 0x0000002c00147944 */ /* 0x000fea0003c00000 */
[----:B------:R-:W-:Y:S05]  /*0510*/  BRA `(.L_x_5) ;  /* 0x0000000000107947 */ /* 0x000fea0003800000 */
.L_x_4:
[----:B------:R-:W-:Y:S01]  /*0520*/  FMUL.FTZ R8, R11, R2 ;  /* 0x000000020b087220 */ /* 0x000fe20000410000 */
[----:B------:R-:W-:-:S03]  /*0530*/  FMUL.FTZ R2, R2, 0.5 ;  /* 0x3f00000002027820 */ /* 0x000fc60000410000 */
[----:B------:R-:W-:-:S04]  /*0540*/  FFMA R11, -R8, R8, R11 ;  /* 0x00000008080b7223 */ /* 0x000fc8000000010b */
[----:B------:R-:W-:-:S07]  /*0550*/  FFMA R8, R11, R2, R8 ;  /* 0x000000020b087223 */ /* 0x000fce0000000008 */
.L_x_5:
[----:B------:R-:W-:Y:S05]  /*0560*/  BSYNC.RECONVERGENT B1 ;  /* 0x0000000000017941 */ /* 0x000fea0003800200 */
.L_x_3:
[----:B------:R-:W-:-:S13]  /*0570*/  FSETP.GT.AND P1, PT, |R8|, R3, PT ;  /* 0x000000030800720b */ /* 0x000fda0003f24200 */
[----:B------:R-:W-:Y:S05]  /*0580*/  @P1 BRA `(.L_x_2) ;  /* 0x0000001c007c1947 */ /* 0x000fea0003800000 */
[----:B------:R-:W-:Y:S01]  /*0590*/  FSETP.GT.AND P1, PT, R7, R18, PT ;  /* 0x000000120700720b */ /* 0x000fe20003f24000 */
[----:B------:R-:W-:Y:S01]  /*05a0*/  BSSY.RECONVERGENT B1, `(.L_x_6) ;  /* 0x000007a000017945 */ /* 0x000fe20003800200 */
[----:B------:R-:W-:-:S11]  /*05b0*/  IMAD.MOV.U32 R2, RZ, RZ, 0x3fc90fdb ;  /* 0x3fc90fdbff027424 */ /* 0x000fd600078e00ff */
[----:B------:R-:W-:Y:S05]  /*05c0*/  @!P0 BRA P1, `(.L_x_7) ;  /* 0x0000000400dc8947 */ /* 0x000fea0000800000 */
[----:B------:R-:W-:Y:S02]  /*05d0*/  FSETP.LT.AND P1, PT, R7, R18, PT ;  /* 0x000000120700720b */ /* 0x000fe40003f21000 */
[----:B------:R-:W-:-:S11]  /*05e0*/  MOV R2, 0xbfc90fdb ;  /* 0xbfc90fdb00027802 */ /* 0x000fd60000000f00 */
[----:B------:R-:W-:Y:S05]  /*05f0*/  @!P0 BRA P1, `(.L_x_7) ;  /* 0x0000000400d08947 */ /* 0x000fea0000800000 */
[----:B------:R-:W-:-:S13]  /*0600*/  FSETP.GT.AND P0, PT, R41, R16, PT ;  /* 0x000000102900720b */ /* 0x000fda0003f04000 */
[----:B------:R-:W-:Y:S05]  /*0610*/  @!P0 BRA `(.L_x_8) ;  /* 0x0000000000848947 */ /* 0x000fea0003800000 */
[----:B------:R-:W0:Y:S01]  /*0620*/  MUFU.RCP R2, R9 ;  /* 0x0000000900027308 */ /* 0x000e220000001000 */
[----:B------:R-:W-:Y:S07]  /*0630*/  BSSY.RECONVERGENT B2, `(.L_x_9) ;  /* 0x000000b000027945 */ /* 0x000fee0003800200 */
[----:B------:R-:W1:Y:S01]  /*0640*/  FCHK P0, R0, R9 ;  /* 0x0000000900007302 */ /* 0x000e620000000000 */
[----:B0-----:R-:W-:-:S04]  /*0650*/  FFMA R11, -R9, R2, 1 ;  /* 0x3f800000090b7423 */ /* 0x001fc80000000102 */
[----:B------:R-:W-:-:S04]  /*0660*/  FFMA R11, R2, R11, R2 ;  /* 0x0000000b020b7223 */ /* 0x000fc80000000002 */
[----:B------:R-:W-:-:S04]  /*0670*/  FFMA R2, R0, R11, RZ ;  /* 0x0000000b00027223 */ /* 0x000fc800000000ff */
[----:B------:R-:W-:-:S04]  /*0680*/  FFMA R10, -R9, R2, R0 ;  /* 0x00000002090a7223 */ /* 0x000fc80000000100 */
[----:B------:R-:W-:Y:S01]  /*0690*/  FFMA R2, R11, R10, R2 ;  /* 0x0000000a0b027223 */ /* 0x000fe20000000002 */
[----:B-1----:R-:W-:Y:S06]  /*06a0*/  @!P0 BRA `(.L_x_10) ;  /* 0x00000000000c8947 */ /* 0x002fec0003800000 */
[----:B------:R-:W-:-:S07]  /*06b0*/  MOV R10, 0x6d0 ;  /* 0x000006d0000a7802 */ /* 0x000fce0000000f00 */
[----:B------:R-:W-:Y:S05]  /*06c0*/  CALL.REL.NOINC `($__internal_3_$__cuda_sm3x_div_rn_noftz_f32_slowpath) ;  /* 0x0000002800fc7944 */ /* 0x000fea0003c00000 */
[----:B------:R-:W-:-:S07]  /*06d0*/  IMAD.MOV.U32 R2, RZ, RZ, R13 ;  /* 0x000000ffff027224 */ /* 0x000fce00078e000d */
.L_x_10:
[----:B------:R-:W-:Y:S05]  /*06e0*/  BSYNC.RECONVERGENT B2 ;  /* 0x0000000000027941 */ /* 0x000fea0003800200 */
.L_x_9:
[----:B------:R-:W0:Y:S01]  /*06f0*/  MUFU.RCP R9, |R2| ;  /* 0x4000000200097308 */ /* 0x000e220000001000 */
[----:B------:R-:W-:Y:S01]  /*0700*/  FSETP.GT.AND P0, PT, |R2|, 1, PT ;  /* 0x3f8000000200780b */ /* 0x000fe20003f04200 */
[----:B------:R-:W-:Y:S02]  /*0710*/  IMAD.MOV.U32 R11, RZ, RZ, 0x3b2090aa ;  /* 0x3b2090aaff0b7424 */ /* 0x000fe400078e00ff */
[----:B------:R-:W-:Y:S01]  /*0720*/  HFMA2 R10, -RZ, RZ, 1.857421875, -1409 ;  /* 0x3f6ee581ff0a7431 */ /* 0x000fe200000001ff */
[----:B0-----:R-:W-:-:S05]  /*0730*/  FSEL R9, R9, |R2|, P0 ;  /* 0x4000000209097208 */ /* 0x001fca0000000000 */
[----:B------:R-:W-:-:S04]  /*0740*/  FMUL R0, R9, R9 ;  /* 0x0000000909007220 */ /* 0x000fc80000400000 */
[----:B------:R-:W-:-:S04]  /*0750*/  FFMA R11, R0, R11, -0.014396979473531246185 ;  /* 0xbc6be14f000b7423 */ /* 0x000fc8000000000b */
[----:B------:R-:W-:-:S04]  /*0760*/  FFMA R11, R0, R11, 0.039849750697612762451 ;  /* 0x3d23397e000b7423 */ /* 0x000fc8000000000b */
[----:B------:R-:W-:-:S04]  /*0770*/  FFMA R11, R0, R11, -0.072529748082160949707 ;  /* 0xbd948a7a000b7423 */ /* 0x000fc8000000000b */
[----:B------:R-:W-:-:S04]  /*0780*/  FFMA R11, R0, R11, 0.10518480092287063599 ;  /* 0x3dd76b21000b7423 */ /* 0x000fc8000000000b */
[----:B------:R-:W-:-:S04]  /*0790*/  FFMA R11, R0, R11, -0.14171802997589111328 ;  /* 0xbe111e88000b7423 */ /* 0x000fc8000000000b */
[----:B------:R-:W-:-:S04]  /*07a0*/  FFMA R11, R0, R11, 0.19988775253295898438 ;  /* 0x3e4caf60000b7423 */ /* 0x000fc8000000000b */
[----:B------:R-:W-:-:S04]  /*07b0*/  FFMA R11, R0, R11, -0.33332940936088562012 ;  /* 0xbeaaaa27000b7423 */ /* 0x000fc8000000000b */
[----:B------:R-:W-:-:S04]  /*07c0*/  FMUL R0, R0, R11 ;  /* 0x0000000b00007220 */ /* 0x000fc80000400000 */
[----:B------:R-:W-:-:S04]  /*07d0*/  FFMA R9, R9, R0, R9 ;  /* 0x0000000009097223 */ /* 0x000fc80000000009 */
[----:B------:R-:W-:Y:S01]  /*07e0*/  @P0 FFMA R9, R10, 1.6832555532455444336, -R9 ;  /* 0x3fd774eb0a090823 */ /* 0x000fe20000000809 */
[----:B------:R-:W-:-:S04]  /*07f0*/  FSETP.NAN.AND P0, PT, |R2|, |R2|, PT ;  /* 0x400000020200720b */ /* 0x000fc80003f08200 */
[----:B------:R-:W-:-:S04]  /*0800*/  LOP3.LUT R2, R9, 0x80000000, R2, 0xb8, !PT ;  /* 0x8000000009027812 */ /* 0x000fc800078eb802 */
[----:B------:R-:W-:Y:S01]  /*0810*/  FSEL R2, R2, R9, !P0 ;  /* 0x0000000902027208 */ /* 0x000fe20004000000 */
[----:B------:R-:W-:Y:S06]  /*0820*/  BRA `(.L_x_7) ;  /* 0x0000000400447947 */ /* 0x000fec0003800000 */
.L_x_8:
[----:B------:R-:W-:-:S04]  /*0830*/  FSETP.GEU.AND P0, PT, R41, R16, PT ;  /* 0x000000102900720b */ /* 0x000fc80003f0e000 */
[----:B------:R-:W-:-:S13]  /*0840*/  FSETP.LEU.OR P1, PT, R7, R18, P0 ;  /* 0x000000120700720b */ /* 0x000fda000072b400 */
[----:B------:R-:W-:Y:S05]  /*0850*/  @P1 BRA `(.L_x_11) ;  /* 0x0000000000981947 */ /* 0x000fea0003800000 */
        /* <DEDUP_REMOVED lines=12> */
.L_x_13:
[----:B------:R-:W-:Y:S05]  /*0920*/  BSYNC.RECONVERGENT B2 ;  /* 0x0000000000027941 */ /* 0x000fea0003800200 */
.L_x_12:
[----:B------:R-:W0:Y:S01]  /*0930*/  MUFU.RCP R9, |R2| ;  /* 0x4000000200097308 */ /* 0x000e220000001000 */
[----:B------:R-:W-:Y:S01]  /*0940*/  FSETP.GT.AND P0, PT, |R2|, 1, PT ;  /* 0x3f8000000200780b */ /* 0x000fe20003f04200 */
[----:B------:R-:W-:Y:S01]  /*0950*/  IMAD.MOV.U32 R11, RZ, RZ, 0x3b2090aa ;  /* 0x3b2090aaff0b7424 */ /* 0x000fe200078e00ff */
[----:B------:R-:W-:Y:S01]  /*0960*/  MOV R10, 0x3f6ee581 ;  /* 0x3f6ee581000a7802 */ /* 0x000fe20000000f00 */
[----:B------:R-:W-:Y:S01]  /*0970*/  UMOV UR4, 0x54442d18 ;  /* 0x54442d1800047882 */ /* 0x000fe20000000000 */
[----:B------:R-:W-:Y:S01]  /*0980*/  UMOV UR5, 0x400921fb ;  /* 0x400921fb00057882 */ /* 0x000fe20000000000 */
        /* <DEDUP_REMOVED lines=14> */
[----:B------:R-:W-:-:S04]  /*0a70*/  FSEL R9, R2, R9, !P0 ;  /* 0x0000000902097208 */ /* 0x000fc80004000000 */
[----:B------:R-:W0:Y:S02]  /*0a80*/  F2F.F64.F32 R10, R9 ;  /* 0x00000009000a7310 */ /* 0x000e240000201800 */
[----:B0-----:R-:W-:-:S06]  /*0a90*/  DADD R10, R10, UR4 ;  /* 0x000000040a0a7e29 */ /* 0x001fcc0008000000 */
[----:B------:R0:W1:Y:S01]  /*0aa0*/  F2F.F32.F64 R2, R10 ;  /* 0x0000000a00027310 */ /* 0x0000620000301000 */
[----:B------:R-:W-:Y:S05]  /*0ab0*/  BRA `(.L_x_7) ;  /* 0x0000000000a07947 */ /* 0x000fea0003800000 */
.L_x_11:
[----:B------:R-:W-:Y:S01]  /*0ac0*/  FSETP.GEU.OR P0, PT, R7, R18, P0 ;  /* 0x000000120700720b */ /* 0x000fe2000070e400 */
[----:B------:R-:W-:-:S12]  /*0ad0*/  IMAD.MOV.U32 R2, RZ, RZ, R12 ;  /* 0x000000ffff027224 */ /* 0x000fd800078e000c */
        /* <DEDUP_REMOVED lines=13> */
.L_x_15:
[----:B------:R-:W-:Y:S05]  /*0bb0*/  BSYNC.RECONVERGENT B2 ;  /* 0x0000000000027941 */ /* 0x000fea0003800200 */
.L_x_14:
        /* <DEDUP_REMOVED lines=22> */
[----:B0-----:R-:W-:-:S06]  /*0d20*/  DADD R10, R10, -UR4 ;  /* 0x800000040a0a7e29 */ /* 0x001fcc0008000000 */
[----:B------:R2:W3:Y:S05]  /*0d30*/  F2F.F32.F64 R2, R10 ;  /* 0x0000000a00027310 */ /* 0x0004ea0000301000 */
.L_x_7:
[----:B------:R-:W-:Y:S05]  /*0d40*/  BSYNC.RECONVERGENT B1 ;  /* 0x0000000000017941 */ /* 0x000fea0003800200 */
.L_x_6:
[----:B0-2---:R-:W0:Y:S01]  /*0d50*/  LDC R11, c[0x0][0x3bc] ;  /* 0x0000ef00ff0b7b82 */ /* 0x005e220000000800 */
[----:B------:R-:W-:Y:S01]  /*0d60*/  BSSY.RECONVERGENT B1, `(.L_x_16) ;  /* 0x000000f000017945 */ /* 0x000fe20003800200 */
[----:B0-----:R-:W0:Y:S08]  /*0d70*/  MUFU.RCP R0, R11 ;  /* 0x0000000b00007308 */ /* 0x001e300000001000 */
[----:B------:R-:W2:Y:S01]  /*0d80*/  FCHK P0, R8, R11 ;  /* 0x0000000b08007302 */ /* 0x000ea20000000000 */
[----:B0-----:R-:W-:-:S04]  /*0d90*/  FFMA R9, R0, -R11, 1 ;  /* 0x3f80000000097423 */ /* 0x001fc8000000080b */
[----:B------:R-:W-:-:S04]  /*0da0*/  FFMA R0, R0, R9, R0 ;  /* 0x0000000900007223 */ /* 0x000fc80000000000 */
[----:B------:R-:W-:-:S04]  /*0db0*/  FFMA R9, R0, R8, RZ ;  /* 0x0000000800097223 */ /* 0x000fc800000000ff */
[----:B------:R-:W-:-:S04]  /*0dc0*/  FFMA R10, R9, -R11, R8 ;  /* 0x8000000b090a7223 */ /* 0x000fc80000000008 */
[----:B------:R-:W-:Y:S01]  /*0dd0*/  FFMA R0, R0, R10, R9 ;  /* 0x0000000a00007223 */ /* 0x000fe20000000009 */
[----:B--2---:R-:W-:Y:S06]  /*0de0*/  @!P0 BRA `(.L_x_17) ;  /* 0x0000000000188947 */ /* 0x004fec0003800000 */
[----:B------:R-:W0:Y:S01]  /*0df0*/  LDCU UR4, c[0x0][0x3bc] ;  /* 0x00007780ff0477ac */ /* 0x000e220008000800 */
[----:B------:R-:W-:Y:S01]  /*0e00*/  IMAD.MOV.U32 R0, RZ, RZ, R8 ;  /* 0x000000ffff007224 */ /* 0x000fe200078e0008 */
[----:B------:R-:W-:Y:S02]  /*0e10*/  MOV R10, 0xe40 ;  /* 0x00000e40000a7802 */ /* 0x000fe40000000f00 */
[----:B0-----:R-:W-:-:S07]  /*0e20*/  MOV R9, UR4 ;  /* 0x0000000400097c02 */ /* 0x001fce0008000f00 */
[----:B-1-3--:R-:W-:Y:S05]  /*0e30*/  CALL.REL.NOINC `($__internal_3_$__cuda_sm3x_div_rn_noftz_f32_slowpath) ;  /* 0x0000002400207944 */ /* 0x00afea0003c00000 */
[----:B------:R-:W-:-:S07]  /*0e40*/  IMAD.MOV.U32 R0, RZ, RZ, R13 ;  /* 0x000000ffff007224 */ /* 0x000fce00078e000d */
.L_x_17:
[----:B------:R-:W-:Y:S05]  /*0e50*/  BSYNC.RECONVERGENT B1 ;  /* 0x0000000000017941 */ /* 0x000fea0003800200 */
.L_x_16:
[----:B------:R-:W0:Y:S01]  /*0e60*/  F2F.F64.F32 R8, R0 ;  /* 0x0000000000087310 */ /* 0x000e220000201800 */
[----:B------:R-:W-:Y:S02]  /*0e70*/  HFMA2 R11, -RZ, RZ, 2.19140625, -2 ;  /* 0x4062c000ff0b7431 */ /* 0x000fe400000001ff */
[----:B------:R-:W-:Y:S01]  /*0e80*/  IMAD.MOV.U32 R10, RZ, RZ, 0x0 ;  /* 0x00000000ff0a7424 */ /* 0x000fe200078e00ff */
[----:B------:R-:W-:Y:S01]  /*0e90*/  UMOV UR4, 0xfefa39ef ;  /* 0xfefa39ef00047882 */ /* 0x000fe20000000000 */
[----:B------:R-:W-:Y:S01]  /*0ea0*/  IMAD.MOV.U32 R12, RZ, RZ, 0x652b82fe ;  /* 0x652b82feff0c7424 */ /* 0x000fe200078e00ff */
[----:B------:R-:W-:Y:S01]  /*0eb0*/  UMOV UR5, 0x3fe62e42 ;  /* 0x3fe62e4200057882 */ /* 0x000fe20000000000 */
[----:B------:R-:W-:Y:S01]  /*0ec0*/  IMAD.MOV.U32 R13, RZ, RZ, 0x3ff71547 ;  /* 0x3ff71547ff0d7424 */ /* 0x000fe200078e00ff */
[----:B------:R-:W-:Y:S01]  /*0ed0*/  MOV R14, 0x3b39803f ;  /* 0x3b39803f000e7802 */ /* 0x000fe20000000f00 */
[----:B------:R-:W-:Y:S01]  /*0ee0*/  IMAD.MOV.U32 R15, RZ, RZ, 0x3c7abc9e ;  /* 0x3c7abc9eff0f7424 */ /* 0x000fe200078e00ff */
[----:B------:R-:W-:Y:S01]  /*0ef0*/  MOV R20, 0x62401315 ;  /* 0x6240131500147802 */ /* 0x000fe20000000f00 */
[----:B------:R-:W-:Y:S01]  /*0f00*/  IMAD.MOV.U32 R18, RZ, RZ, -0x35dec16 ;  /* 0xfca213eaff127424 */ /* 0x000fe200078e00ff */
[----:B------:R-:W-:Y:S01]  /*0f10*/  MOV R29, 0x3f811111 ;  /* 0x3f811111001d7802 */ /* 0x000fe20000000f00 */
[----:B------:R-:W-:Y:S01]  /*0f20*/  IMAD.MOV.U32 R19, RZ, RZ, 0x3e928af3 ;  /* 0x3e928af3ff137424 */ /* 0x000fe200078e00ff */
[----:B------:R-:W-:Y:S01]  /*0f30*/  MOV R32, 0x55555511 ;  /* 0x5555551100207802 */ /* 0x000fe20000000f00 */
[----:B------:R-:W-:Y:S01]  /*0f40*/  IMAD.MOV.U32 R21, RZ, RZ, 0x3ec71dee ;  /* 0x3ec71deeff157424 */ /* 0x000fe200078e00ff */
[----:B0-----:R-:W-:Y:S01]  /*0f50*/  DFMA R10, R8, -R10, 6 ;  /* 0x40180000080a742b */ /* 0x001fe2000000080a */
[----:B------:R-:W-:Y:S01]  /*0f60*/  IMAD.MOV.U32 R28, RZ, RZ, 0x11122322 ;  /* 0x11122322ff1c7424 */ /* 0x000fe200078e00ff */
[----:B------:R-:W-:Y:S01]  /*0f70*/  MOV R35, 0x3fe00000 ;  /* 0x3fe0000000237802 */ /* 0x000fe20000000f00 */
[----:B------:R-:W-:Y:S01]  /*0f80*/  IMAD.MOV.U32 R30, RZ, RZ, 0x555502a1 ;  /* 0x555502a1ff1e7424 */ /* 0x000fe200078e00ff */
[----:B------:R-:W-:Y:S01]  /*0f90*/  BSSY.RECONVERGENT B1, `(.L_x_18) ;  /* 0x000002b000017945 */ /* 0x000fe20003800200 */
[----:B------:R-:W-:-:S02]  /*0fa0*/  IMAD.MOV.U32 R31, RZ, RZ, 0x3fa55555 ;  /* 0x3fa55555ff1f7424 */ /* 0x000fc400078e00ff */
[----:B------:R-:W-:Y:S01]  /*0fb0*/  IMAD.MOV.U32 R33, RZ, RZ, 0x3fc55555 ;  /* 0x3fc55555ff217424 */ /* 0x000fe200078e00ff */
[----:B------:R-:W-:Y:S01]  /*0fc0*/  DFMA R12, R10, R12, 6.75539944105574400000e+15 ;  /* 0x433800000a0c742b */ /* 0x000fe2000000000c */
[----:B------:R-:W-:Y:S01]  /*0fd0*/  IMAD.MOV.U32 R34, RZ, RZ, 0xb ;  /* 0x0000000bff227424 */ /* 0x000fe200078e00ff */
[----:B------:R-:W-:-:S06]  /*0fe0*/  FSETP.GEU.AND P0, PT, |R11|, 4.1917929649353027344, PT ;  /* 0x4086232b0b00780b */ /* 0x000fcc0003f0e200 */
[----:B------:R-:W-:-:S08]  /*0ff0*/  DADD R38, R12, -6.75539944105574400000e+15 ;  /* 0xc33800000c267429 */ /* 0x000fd00000000000 */
[----:B------:R-:W-:-:S08]  /*1000*/  DFMA R16, R38, -UR4, R10 ;  /* 0x8000000426107c2b */ /* 0x000fd0000800000a */
[----:B------:R-:W-:Y:S01]  /*1010*/  DFMA R38, R38, -R14, R16 ;  /* 0x8000000e2626722b */ /* 0x000fe20000000010 */
[----:B------:R-:W-:Y:S01]  /*1020*/  IMAD.MOV.U32 R16, RZ, RZ, 0x69ce2bdf ;  /* 0x69ce2bdfff107424 */ /* 0x000fe200078e00ff */
[----:B------:R-:W-:-:S06]  /*1030*/  MOV R17, 0x3e5ade15 ;  /* 0x3e5ade1500117802 */ /* 0x000fcc0000000f00 */
[----:B------:R-:W-:-:S08]  /*1040*/  DFMA R22, R38, R16, R18 ;  /* 0x000000102616722b */ /* 0x000fd00000000012 */
[----:B------:R-:W-:Y:S01]  /*1050*/  DFMA R24, R38, R22, R20 ;  /* 0x000000162618722b */ /* 0x000fe20000000014 */
[----:B------:R-:W-:Y:S01]  /*1060*/  IMAD.MOV.U32 R22, RZ, RZ, 0x7c89eb71 ;  /* 0x7c89eb71ff167424 */ /* 0x000fe200078e00ff */
[----:B------:R-:W-:-:S06]  /*1070*/  MOV R23, 0x3efa0199 ;  /* 0x3efa019900177802 */ /* 0x000fcc0000000f00 */
[----:B------:R-:W-:Y:S01]  /*1080*/  DFMA R26, R38, R24, R22 ;  /* 0x00000018261a722b */ /* 0x000fe20000000016 */
[----:B------:R-:W-:Y:S02]  /*1090*/  IMAD.MOV.U32 R24, RZ, RZ, 0x14761f65 ;  /* 0x14761f65ff187424 */ /* 0x000fe400078e00ff */
[----:B------:R-:W-:-:S06]  /*10a0*/  IMAD.MOV.U32 R25, RZ, RZ, 0x3f2a01a0 ;  /* 0x3f2a01a0ff197424 */ /* 0x000fcc00078e00ff */
[----:B------:R-:W-:Y:S01]  /*10b0*/  DFMA R36, R38, R26, R24 ;  /* 0x0000001a2624722b */ /* 0x000fe20000000018 */
[----:B------:R-:W-:Y:S01]  /*10c0*/  MOV R26, 0x1852b7af ;  /* 0x1852b7af001a7802 */ /* 0x000fe20000000f00 */
[----:B------:R-:W-:-:S06]  /*10d0*/  IMAD.MOV.U32 R27, RZ, RZ, 0x3f56c16c ;  /* 0x3f56c16cff1b7424 */ /* 0x000fcc00078e00ff */
[----:B------:R-:W-:-:S08]  /*10e0*/  DFMA R36, R38, R36, R26 ;  /* 0x000000242624722b */ /* 0x000fd0000000001a */
[----:B------:R-:W-:-:S08]  /*10f0*/  DFMA R36, R38, R36, R28 ;  /* 0x000000242624722b */ /* 0x000fd0000000001c */
[----:B------:R-:W-:-:S08]  /*1100*/  DFMA R36, R38, R36, R30 ;  /* 0x000000242624722b */ /* 0x000fd0000000001e */
[----:B------:R-:W-:-:S08]  /*1110*/  DFMA R36, R38, R36, R32 ;  /* 0x000000242624722b */ /* 0x000fd00000000020 */
[----:B------:R-:W-:-:S08]  /*1120*/  DFMA R36, R38, R36, R34 ;  /* 0x000000242624722b */ /* 0x000fd00000000022 */
[----:B------:R-:W-:-:S08]  /*1130*/  DFMA R36, R38, R36, 1 ;  /* 0x3ff000002624742b */ /* 0x000fd00000000024 */
[----:B------:R-:W-:-:S10]  /*1140*/  DFMA R36, R38, R36, 1 ;  /* 0x3ff000002624742b */ /* 0x000fd40000000024 */
[----:B------:R-:W-:Y:S02]  /*1150*/  IMAD R39, R12, 0x100000, R37 ;  /* 0x001000000c277824 */ /* 0x000fe400078e0225 */
[----:B------:R-:W-:Y:S01]  /*1160*/  IMAD.MOV.U32 R38, RZ, RZ, R36 ;  /* 0x000000ffff267224 */ /* 0x000fe200078e0024 */
[----:B------:R-:W-:Y:S06]  /*1170*/  @!P0 BRA `(.L_x_19) ;  /* 0x0000000000308947 */ /* 0x000fec0003800000 */
[----:B------:R-:W-:Y:S01]  /*1180*/  FSETP.GEU.AND P1, PT, |R11|, 4.2275390625, PT ;  /* 0x408748000b00780b */ /* 0x000fe20003f2e200 */
[C---:B------:R-:W-:Y:S02]  /*1190*/  DSETP.GEU.AND P0, PT, R10.reuse, RZ, PT ;  /* 0x000000ff0a00722a */ /* 0x040fe40003f0e000 */
[----:B------:R-:W-:-:S10]  /*11a0*/  DADD R10, R10, +INF ;  /* 0x7ff000000a0a7429 */ /* 0x000fd40000000000 */
[----:B------:R-:W-:Y:S02]  /*11b0*/  @!P1 LEA.HI R13, R12, R12, RZ, 0x1 ;  /* 0x0000000c0c0d9211 */ /* 0x000fe400078f08ff */
[----:B------:R-:W-:Y:S01]  /*11c0*/  FSEL R38, R10, RZ, P0 ;  /* 0x000000ff0a267208 */ /* 0x000fe20000000000 */
[----:B------:R-:W-:Y:S01]  /*11d0*/  @!P1 IMAD.MOV.U32 R10, RZ, RZ, RZ ;  /* 0x000000ffff0a9224 */ /* 0x000fe200078e00ff */
[----:B------:R-:W-:Y:S02]  /*11e0*/  @!P1 SHF.R.S32.HI R13, RZ, 0x1, R13 ;  /* 0x00000001ff0d9819 */ /* 0x000fe4000001140d */
[----:B------:R-:W-:Y:S02]  /*11f0*/  FSEL R39, R11, RZ, P0 ;  /* 0x000000ff0b277208 */ /* 0x000fe40000000000 */
[----:B------:R-:W-:Y:S01]  /*1200*/  @!P1 IADD3 R12, PT, PT, R12, -R13, RZ ;  /* 0x8000000d0c0c9210 */ /* 0x000fe20007ffe0ff */
[----:B------:R-:W-:-:S03]  /*1210*/  @!P1 IMAD R37, R13, 0x100000, R37 ;  /* 0x001000000d259824 */ /* 0x000fc600078e0225 */
[----:B------:R-:W-:-:S06]  /*1220*/  @!P1 LEA R11, R12, 0x3ff00000, 0x14 ;  /* 0x3ff000000c0b9811 */ /* 0x000fcc00078ea0ff */
[----:B------:R-:W-:-:S11]  /*1230*/  @!P1 DMUL R38, R36, R10 ;  /* 0x0000000a24269228 */ /* 0x000fd60000000000 */
.L_x_19:
[----:B------:R-:W-:Y:S05]  /*1240*/  BSYNC.RECONVERGENT B1 ;  /* 0x0000000000017941 */ /* 0x000fea0003800200 */
.L_x_18:
[----:B------:R-:W-:Y:S01]  /*1250*/  MOV R10, 0x0 ;  /* 0x00000000000a7802 */ /* 0x000fe20000000f00 */
[----:B------:R-:W-:Y:S01]  /*1260*/  IMAD.MOV.U32 R11, RZ, RZ, 0x40490000 ;  /* 0x40490000ff0b7424 */ /* 0x000fe200078e00ff */
[----:B------:R-:W-:Y:S01]  /*1270*/  UMOV UR4, 0xfefa39ef ;  /* 0xfefa39ef00047882 */ /* 0x000fe20000000000 */
[----:B------:R-:W-:Y:S01]  /*1280*/  UMOV UR5, 0x3fe62e42 ;  /* 0x3fe62e4200057882 */ /* 0x000fe20000000000 */
[----:B------:R-:W-:Y:S03]  /*1290*/  BSSY.RECONVERGENT B1, `(.L_x_20) ;  /* 0x0000024000017945 */ /* 0x000fe60003800200 */
[----:B------:R-:W-:Y:S01]  /*12a0*/  DFMA R10, R8, R10, -47 ;  /* 0xc0478000080a742b */ /* 0x000fe2000000000a */
[----:B------:R-:W-:Y:S01]  /*12b0*/  IMAD.MOV.U32 R8, RZ, RZ, 0x652b82fe ;  /* 0x652b82feff087424 */ /* 0x000fe200078e00ff */
[----:B------:R-:W-:-:S06]  /*12c0*/  MOV R9, 0x3ff71547 ;  /* 0x3ff7154700097802 */ /* 0x000fcc0000000f00 */
[----:B------:R-:W-:Y:S02]  /*12d0*/  DFMA R8, R10, R8, 6.75539944105574400000e+15 ;  /* 0x433800000a08742b */ /* 0x000fe40000000008 */
[----:B------:R-:W-:-:S06]  /*12e0*/  FSETP.GEU.AND P0, PT, |R11|, 4.1917929649353027344, PT ;  /* 0x4086232b0b00780b */ /* 0x000fcc0003f0e200 */
[----:B------:R-:W-:-:S08]  /*12f0*/  DADD R36, R8, -6.75539944105574400000e+15 ;  /* 0xc338000008247429 */ /* 0x000fd00000000000 */
[----:B------:R-:W-:-:S08]  /*1300*/  DFMA R12, R36, -UR4, R10 ;  /* 0x80000004240c7c2b */ /* 0x000fd0000800000a */
[----:B------:R-:W-:-:S08]  /*1310*/  DFMA R12, R36, -R14, R12 ;  /* 0x8000000e240c722b */ /* 0x000fd0000000000c */
[----:B------:R-:W-:-:S08]  /*1320*/  DFMA R16, R12, R16, R18 ;  /* 0x000000100c10722b */ /* 0x000fd00000000012 */
        /* <DEDUP_REMOVED lines=14> */
[C---:B------:R-:W-:Y:S02]  /*1410*/  DADD R12, R10.reuse, +INF ;  /* 0x7ff000000a0c7429 */ /* 0x040fe40000000000 */
[----:B------:R-:W-:-:S08]  /*1420*/  DSETP.GEU.AND P0, PT, R10, RZ, PT ;  /* 0x000000ff0a00722a */ /* 0x000fd00003f0e000 */
[----:B------:R-:W-:Y:S02]  /*1430*/  FSEL R12, R12, RZ, P0 ;  /* 0x000000ff0c0c7208 */ /* 0x000fe40000000000 */
[C---:B------:R-:W-:Y:S02]  /*1440*/  @!P1 LEA.HI R9, R8.reuse, R8, RZ, 0x1 ;  /* 0x0000000808099211 */ /* 0x040fe400078f08ff */
[----:B------:R-:W-:Y:S02]  /*1450*/  @!P1 MOV R10, RZ ;  /* 0x000000ff000a9202 */ /* 0x000fe40000000f00 */
[----:B------:R-:W-:Y:S02]  /*1460*/  @!P1 SHF.R.S32.HI R9, RZ, 0x1, R9 ;  /* 0x00000001ff099819 */ /* 0x000fe40000011409 */
[----:B------:R-:W-:Y:S02]  /*1470*/  FSEL R13, R13, RZ, P0 ;  /* 0x000000ff0d0d7208 */ /* 0x000fe40000000000 */
[----:B------:R-:W-:Y:S01]  /*1480*/  @!P1 IADD3 R8, PT, PT, R8, -R9, RZ ;  /* 0x8000000908089210 */ /* 0x000fe20007ffe0ff */
[----:B------:R-:W-:-:S03]  /*1490*/  @!P1 IMAD R9, R9, 0x100000, R17 ;  /* 0x0010000009099824 */ /* 0x000fc600078e0211 */
[----:B------:R-:W-:Y:S01]  /*14a0*/  @!P1 LEA R11, R8, 0x3ff00000, 0x14 ;  /* 0x3ff00000080b9811 */ /* 0x000fe200078ea0ff */
[----:B------:R-:W-:-:S06]  /*14b0*/  @!P1 IMAD.MOV.U32 R8, RZ, RZ, R16 ;  /* 0x000000ffff089224 */ /* 0x000fcc00078e0010 */
[----:B------:R-:W-:-:S11]  /*14c0*/  @!P1 DMUL R12, R8, R10 ;  /* 0x0000000a080c9228 */ /* 0x000fd60000000000 */
.L_x_21:
[----:B------:R-:W-:Y:S05]  /*14d0*/  BSYNC.RECONVERGENT B1 ;  /* 0x0000000000017941 */ /* 0x000fea0003800200 */
.L_x_20:
[----:B------:R-:W-:Y:S01]  /*14e0*/  DADD R38, R38, 1 ;  /* 0x3ff0000026267429 */ /* 0x000fe20000000000 */
[----:B------:R-:W-:Y:S07]  /*14f0*/  BSSY.RECONVERGENT B1, `(.L_x_22) ;  /* 0x000000f000017945 */ /* 0x000fee0003800200 */
[----:B------:R-:W-:-:S06]  /*1500*/  DADD R38, R38, R12 ;  /* 0x0000000026267229 */ /* 0x000fcc000000000c */
[----:B------:R-:W0:Y:S04]  /*1510*/  MUFU.RCP64H R9, R39 ;  /* 0x0000002700097308 */ /* 0x000e280000001800 */
[----:B------:R-:W-:-:S05]  /*1520*/  VIADD R8, R39, 0x300402 ;  /* 0x0030040227087836 */ /* 0x000fca0000000000 */
[----:B------:R-:W-:Y:S01]  /*1530*/  FSETP.GEU.AND P0, PT, |R8|, 5.8789094863358348022e-39, PT ;  /* 0x004004020800780b */ /* 0x000fe20003f0e200 */
[----:B0-----:R-:W-:-:S08]  /*1540*/  DFMA R10, -R38, R8, 1 ;  /* 0x3ff00000260a742b */ /* 0x001fd00000000108 */
[----:B------:R-:W-:-:S08]  /*1550*/  DFMA R10, R10, R10, R10 ;  /* 0x0000000a0a0a722b */ /* 0x000fd0000000000a */
[----:B------:R-:W-:-:S08]  /*1560*/  DFMA R10, R8, R10, R8 ;  /* 0x0000000a080a722b */ /* 0x000fd00000000008 */
[----:B------:R-:W-:-:S08]  /*1570*/  DFMA R14, -R38, R10, 1 ;  /* 0x3ff00000260e742b */ /* 0x000fd0000000010a */
[----:B------:R-:W-:Y:S01]  /*1580*/  DFMA R14, R10, R14, R10 ;  /* 0x0000000e0a0e722b */ /* 0x000fe2000000000a */
[----:B------:R-:W-:Y:S10]  /*1590*/  @P0 BRA `(.L_x_23) ;  /* 0x0000000000100947 */ /* 0x000ff40003800000 */
[----:B------:R-:W-:-:S05]  /*15a0*/  LOP3.LUT R8, R39, 0x7fffffff, RZ, 0xc0, !PT ;  /* 0x7fffffff27087812 */ /* 0x000fca00078ec0ff */
[----:B------:R-:W-:Y:S01]  /*15b0*/  VIADD R14, R8, 0xfff00000 ;  /* 0xfff00000080e7836 */ /* 0x000fe20000000000 */
[----:B------:R-:W-:-:S07]  /*15c0*/  MOV R8, 0x15e0 ;  /* 0x000015e000087802 */ /* 0x000fce0000000f00 */
[----:B-1-3--:R-:W-:Y:S05]  /*15d0*/  CALL.REL.NOINC `($__internal_0_$__cuda_sm20_dblrcp_rn_slowpath_v3) ;  /* 0x0000001000b87944 */ /* 0x00afea0003c00000 */
.L_x_23:
[----:B------:R-:W-:Y:S05]  /*15e0*/  BSYNC.RECONVERGENT B1 ;  /* 0x0000000000017941 */ /* 0x000fea0003800200 */
.L_x_22:
[----:B------:R-:W-:Y:S01]  /*15f0*/  MOV R8, 0x40d55555 ;  /* 0x40d5555500087802 */ /* 0x000fe20000000f00 */
[----:B------:R-:W-:Y:S01]  /*1600*/  IMAD.MOV.U32 R9, RZ, RZ, 0x3e19999a ;  /* 0x3e19999aff097424 */ /* 0x000fe200078e00ff */
[----:B------:R-:W0:Y:S01]  /*1610*/  FCHK P0, R0, 0.15000000596046447754 ;  /* 0x3e19999a00007902 */ /* 0x000e220000000000 */
[----:B------:R-:W-:Y:S02]  /*1620*/  BSSY.RECONVERGENT B1, `(.L_x_24) ;  /* 0x000000b000017945 */ /* 0x000fe40003800200 */
[----:B------:R-:W-:-:S04]  /*1630*/  FFMA R9, R8, -R9, 1 ;  /* 0x3f80000008097423 */ /* 0x000fc80000000809 */
[----:B------:R-:W-:-:S04]  /*1640*/  FFMA R9, R9, R8, 6.6666665077209472656 ;  /* 0x40d5555509097423 */ /* 0x000fc80000000008 */
[----:B------:R-:W-:-:S04]  /*1650*/  FFMA R11, R9, R0, RZ ;  /* 0x00000000090b7223 */ /* 0x000fc800000000ff */
[----:B------:R-:W-:-:S04]  /*1660*/  FFMA R8, R11, -0.15000000596046447754, R0 ;  /* 0xbe19999a0b087823 */ /* 0x000fc80000000000 */
[----:B------:R-:W-:Y:S01]  /*1670*/  FFMA R9, R9, R8, R11 ;  /* 0x0000000809097223 */ /* 0x000fe2000000000b */
[----:B0-----:R-:W-:Y:S06]  /*1680*/  @!P0 BRA `(.L_x_25) ;  /* 0x0000000000108947 */ /* 0x001fec0003800000 */
[----:B------:R-:W-:Y:S01]  /*1690*/  IMAD.MOV.U32 R9, RZ, RZ, 0x3e19999a ;  /* 0x3e19999aff097424 */ /* 0x000fe200078e00ff */
[----:B------:R-:W-:-:S07]  /*16a0*/  MOV R10, 0x16c0 ;  /* 0x000016c0000a7802 */ /* 0x000fce0000000f00 */
[----:B-1-3--:R-:W-:Y:S05]  /*16b0*/  CALL.REL.NOINC `($__internal_3_$__cuda_sm3x_div_rn_noftz_f32_slowpath) ;  /* 0x0000001c00007944 */ /* 0x00afea0003c00000 */
[----:B------:R-:W-:-:S07]  /*16c0*/  MOV R9, R13 ;  /* 0x0000000d00097202 */ /* 0x000fce0000000f00 */
.L_x_25:
[----:B------:R-:W-:Y:S05]  /*16d0*/  BSYNC.RECONVERGENT B1 ;  /* 0x0000000000017941 */ /* 0x000fea0003800200 */
.L_x_24:
[C---:B------:R-:W-:Y:S01]  /*16e0*/  FMUL R0, |R9|.reuse, 2.8853900432586669922 ;  /* 0x4038aa3b09007820 */ /* 0x040fe20000400200 */
[C---:B------:R-:W-:Y:S01]  /*16f0*/  FMUL R11, R9.reuse, R9 ;  /* 0x00000009090b7220 */ /* 0x040fe20000400000 */
[----:B------:R-:W-:Y:S01]  /*1700*/  IMAD.MOV.U32 R12, RZ, RZ, 0x3c80f082 ;  /* 0x3c80f082ff0c7424 */ /* 0x000fe200078e00ff */
[----:B------:R-:W-:Y:S01]  /*1710*/  FSETP.GE.AND P1, PT, |R9|, 0.60000002384185791016, PT ;  /* 0x3f19999a0900780b */ /* 0x000fe20003f26200 */
[----:B------:R-:W-:Y:S01]  /*1720*/  IMAD.MOV.U32 R13, RZ, RZ, 0x3f800000 ;  /* 0x3f800000ff0d7424 */ /* 0x000fe200078e00ff */
[----:B------:R-:W-:Y:S01]  /*1730*/  MUFU.RCP R16, R9 ;  /* 0x0000000900107308 */ /* 0x000fe20000001000 */
[----:B------:R-:W-:Y:S01]  /*1740*/  FFMA R12, R11, R12, -0.052303962409496307373 ;  /* 0xbd563cae0b0c7423 */ /* 0x000fe2000000000c */
[----:B------:R-:W-:Y:S01]  /*1750*/  FSETP.GE.AND P0, PT, |R9|, 9.010913848876953125, PT ;  /* 0x41102cb40900780b */ /* 0x000fe20003f06200 */
[----:B------:R-:W-:Y:S02]  /*1760*/  BSSY.RECONVERGENT B1, `(.L_x_26) ;  /* 0x0000015000017945 */ /* 0x000fe40003800200 */
[----:B------:R-:W-:-:S03]  /*1770*/  FFMA R12, R11, R12, 0.1331529766321182251 ;  /* 0x3e0859410b0c7423 */ /* 0x000fc6000000000c */
[----:B------:R-:W0:Y:S02]  /*1780*/  MUFU.EX2 R0, R0 ;  /* 0x0000000000007308 */ /* 0x000e240000000800 */
[----:B0-----:R-:W-:-:S06]  /*1790*/  FADD R8, R0, 1 ;  /* 0x3f80000000087421 */ /* 0x001fcc0000000000 */
[----:B------:R-:W0:Y:S02]  /*17a0*/  MUFU.RCP R8, R8 ;  /* 0x0000000800087308 */ /* 0x000e240000001000 */
[----:B0-----:R-:W-:Y:S01]  /*17b0*/  FFMA R10, R8, -2, R13 ;  /* 0xc0000000080a7823 */ /* 0x001fe2000000000d */
[----:B------:R-:W-:-:S04]  /*17c0*/  FFMA R8, R11, R12, -0.33332768082618713379 ;  /* 0xbeaaa9ed0b087423 */ /* 0x000fc8000000000c */
[----:B------:R-:W-:Y:S01]  /*17d0*/  FSEL R10, R10, 1, !P0 ;  /* 0x3f8000000a0a7808 */ /* 0x000fe20004000000 */
[----:B------:R-:W-:Y:S01]  /*17e0*/  FFMA R8, R11, R8, RZ ;  /* 0x000000080b087223 */ /* 0x000fe200000000ff */
[-C--:B------:R-:W-:Y:S02]  /*17f0*/  FFMA R11, R16, -R9.reuse, 1 ;  /* 0x3f800000100b7423 */ /* 0x080fe40000000809 */
[--C-:B------:R-:W-:Y:S01]  /*1800*/  LOP3.LUT R0, R10, 0x80000000, R9.reuse, 0xb8, !PT ;  /* 0x800000000a007812 */ /* 0x100fe200078eb809 */
[----:B------:R-:W-:Y:S01]  /*1810*/  @!P1 FFMA R0, R8, R9, R9 ;  /* 0x0000000908009223 */ /* 0x000fe20000000009 */
[----:B------:R-:W-:-:S03]  /*1820*/  FFMA R11, R16, R11, R16 ;  /* 0x0000000b100b7223 */ /* 0x000fc60000000010 */
[----:B------:R-:W0:Y:S01]  /*1830*/  FCHK P0, R0, R9 ;  /* 0x0000000900007302 */ /* 0x000e220000000000 */
[----:B------:R-:W-:-:S04]  /*1840*/  FFMA R8, R0, R11, RZ ;  /* 0x0000000b00087223 */ /* 0x000fc800000000ff */
[----:B------:R-:W-:-:S04]  /*1850*/  FFMA R10, R8, -R9, R0 ;  /* 0x80000009080a7223 */ /* 0x000fc80000000000 */
[----:B------:R-:W-:Y:S01]  /*1860*/  FFMA R12, R11, R10, R8 ;  /* 0x0000000a0b0c7223 */ /* 0x000fe20000000008 */
[----:B0-----:R-:W-:Y:S06]  /*1870*/  @!P0 BRA `(.L_x_27) ;  /* 0x00000000000c8947 */ /* 0x001fec0003800000 */
[----:B------:R-:W-:-:S07]  /*1880*/  MOV R10, 0x18a0 ;  /* 0x000018a0000a7802 */ /* 0x000fce0000000f00 */
[----:B-1-3--:R-:W-:Y:S05]  /*1890*/  CALL.REL.NOINC `($__internal_3_$__cuda_sm3x_div_rn_noftz_f32_slowpath) ;  /* 0x0000001800887944 */ /* 0x00afea0003c00000 */
[----:B------:R-:W-:-:S07]  /*18a0*/  MOV R12, R13 ;  /* 0x0000000d000c7202 */ /* 0x000fce0000000f00 */
.L_x_27:
[----:B------:R-:W-:Y:S05]  /*18b0*/  BSYNC.RECONVERGENT B1 ;  /* 0x0000000000017941 */ /* 0x000fea0003800200 */
.L_x_26:
[----:B-1-3--:R-:W-:Y:S01]  /*18c0*/  FADD R13, R2, R2 ;  /* 0x00000002020d7221 */ /* 0x00afe20000000000 */
[----:B------:R-:W0:Y:S03]  /*18d0*/  LDC.64 R10, c[0x0][0x380] ;  /* 0x0000e000ff0a7b82 */ /* 0x000e260000000a00 */
[C---:B------:R-:W-:Y:S01]  /*18e0*/  FMUL R0, R13.reuse, 0.63661974668502807617 ;  /* 0x3f22f9830d007820 */ /* 0x040fe20000400000 */
[----:B------:R-:W1:Y:S08]  /*18f0*/  F2F.F64.F32 R8, R12 ;  /* 0x0000000c00087310 */ /* 0x000e700000201800 */
[----:B------:R-:W2:Y:S01]  /*1900*/  F2I.NTZ R0, R0 ;  /* 0x0000000000007305 */ /* 0x000ea20000203100 */
[----:B------:R-:W-:Y:S01]  /*1910*/  FSETP.GE.AND P0, PT, |R13|, 105615, PT ;  /* 0x47ce47800d00780b */ /* 0x000fe20003f06200 */
[----:B-1----:R-:W-:Y:S01]  /*1920*/  DMUL R8, R8, R14 ;  /* 0x0000000e08087228 */ /* 0x002fe20000000000 */
[----:B------:R-:W-:Y:S01]  /*1930*/  BSSY.RECONVERGENT B1, `(.L_x_28) ;  /* 0x0000042000017945 */ /* 0x000fe20003800200 */
[----:B0-----:R-:W-:Y:S01]  /*1940*/  IMAD.WIDE.U32 R10, R4, 0x4, R10 ;  /* 0x00000004040a7825 */ /* 0x001fe200078e000a */
[----:B--2---:R-:W-:-:S03]  /*1950*/  I2FP.F32.S32 R18, R0 ;  /* 0x0000000000127245 */ /* 0x004fc60000201400 */
[----:B------:R0:W1:Y:S01]  /*1960*/  F2F.F32.F64 R17, R8 ;  /* 0x0000000800117310 */ /* 0x0000620000301000 */
[----:B------:R-:W-:Y:S01]  /*1970*/  IMAD.MOV.U32 R16, RZ, RZ, R0 ;  /* 0x000000ffff107224 */ /* 0x000fe200078e0000 */
[----:B------:R2:W5:Y:S01]  /*1980*/  LDG.E R11, desc[UR6][R10.64] ;  /* 0x000000060a0b7981 */ /* 0x000562000c1e1900 */
[----:B------:R-:W-:-:S04]  /*1990*/  FFMA R15, R18, -1.5707962512969970703, R13 ;  /* 0xbfc90fda120f7823 */ /* 0x000fc8000000000d */
[----:B------:R-:W-:-:S04]  /*19a0*/  FFMA R15, R18, -7.5497894158615963534e-08, R15 ;  /* 0xb3a22168120f7823 */ /* 0x000fc8000000000f */
[----:B------:R-:W-:-:S04]  /*19b0*/  FFMA R18, R18, -5.3903029534742383927e-15, R15 ;  /* 0xa7c234c512127823 */ /* 0x000fc8000000000f */
[----:B--2---:R-:W-:Y:S01]  /*19c0*/  IMAD.MOV.U32 R10, RZ, RZ, R18 ;  /* 0x000000ffff0a7224 */ /* 0x004fe200078e0012 */
[----:B01----:R-:W-:Y:S06]  /*19d0*/  @!P0 BRA `(.L_x_29) ;  /* 0x0000000000dc8947 */ /* 0x003fec0003800000 */
[----:B------:R-:W-:-:S13]  /*19e0*/  FSETP.NEU.AND P1, PT, |R13|, +INF , PT ;  /* 0x7f8000000d00780b */ /* 0x000fda0003f2d200 */
[----:B------:R-:W-:Y:S01]  /*19f0*/  @!P1 FMUL R10, RZ, R13 ;  /* 0x0000000dff0a9220 */ /* 0x000fe20000400000 */
[----:B------:R-:W-:Y:S01]  /*1a00*/  @!P1 MOV R0, RZ ;  /* 0x000000ff00009202 */ /* 0x000fe20000000f00 */
[----:B------:R-:W-:Y:S06]  /*1a10*/  @!P1 BRA `(.L_x_29) ;  /* 0x0000000000cc9947 */ /* 0x000fec0003800000 */
[----:B------:R-:W-:Y:S01]  /*1a20*/  IMAD.SHL.U32 R8, R13, 0x100, RZ ;  /* 0x000001000d087824 */ /* 0x000fe200078e00ff */
[----:B------:R-:W-:Y:S01]  /*1a30*/  MOV R0, R1 ;  /* 0x0000000100007202 */ /* 0x000fe20000000f00 */
[----:B------:R-:W-:Y:S01]  /*1a40*/  IMAD.MOV.U32 R12, RZ, RZ, RZ ;  /* 0x000000ffff0c7224 */ /* 0x000fe200078e00ff */
[----:B------:R-:W0:Y:S02]  /*1a50*/  LDCU.64 UR8, c[0x4][URZ] ;  /* 0x01000000ff0877ac */ /* 0x000e240008000a00 */
[----:B------:R-:W-:Y:S01]  /*1a60*/  LOP3.LUT R21, R8, 0x80000000, RZ, 0xfc, !PT ;  /* 0x8000000008157812 */ /* 0x000fe200078efcff */
[----:B------:R-:W-:Y:S01]  /*1a70*/  UMOV UR5, URZ ;  /* 0x000000ff00057c82 */ /* 0x000fe20008000000 */
[----:B------:R-:W-:-:S05]  /*1a80*/  UMOV UR4, URZ ;  /* 0x000000ff00047c82 */ /* 0x000fca0008000000 */
.L_x_30:
[----:B0-----:R-:W-:Y:S02]  /*1a90*/  IMAD.U32 R14, RZ, RZ, UR8 ;  /* 0x00000008ff0e7e24 */ /* 0x001fe4000f8e00ff */
[----:B------:R-:W-:-:S05]  /*1aa0*/  IMAD.U32 R15, RZ, RZ, UR9 ;  /* 0x00000009ff0f7e24 */ /* 0x000fca000f8e00ff */
[----:B------:R-:W2:Y:S01]  /*1ab0*/  LDG.E.CONSTANT R8, desc[UR6][R14.64] ;  /* 0x000000060e087981 */ /* 0x000ea2000c1e9900 */
[----:B------:R-:W-:Y:S02]  /*1ac0*/  UIADD3 UR8, UP0, UPT, UR8, 0x4, URZ ;  /* 0x0000000408087890 */ /* 0x000fe4000ff1e0ff */
[----:B------:R-:W-:Y:S02]  /*1ad0*/  UIADD3 UR4, UPT, UPT, UR4, 0x1, URZ ;  /* 0x0000000104047890 */ /* 0x000fe4000fffe0ff */
[----:B------:R-:W-:Y:S02]  /*1ae0*/  UIADD3.X UR9, UPT, UPT, URZ, UR9, URZ, UP0, !UPT ;  /* 0x00000009ff097290 */ /* 0x000fe400087fe4ff */
[----:B------:R-:W-:Y:S01]  /*1af0*/  UISETP.NE.AND UP0, UPT, UR4, 0x6, UPT ;  /* 0x000000060400788c */ /* 0x000fe2000bf05270 */
[----:B--2---:R-:W-:-:S03]  /*1b00*/  IMAD.WIDE.U32 R8, R8, R21, RZ ;  /* 0x0000001508087225 */ /* 0x004fc600078e00ff */
[----:B------:R-:W-:-:S04]  /*1b10*/  IADD3 R19, P1, PT, R8, R12, RZ ;  /* 0x0000000c08137210 */ /* 0x000fc80007f3e0ff */
[----:B------:R-:W-:Y:S01]  /*1b20*/  IADD3.X R12, PT, PT, R9, UR5, RZ, P1, !PT ;  /* 0x00000005090c7c10 */ /* 0x000fe20008ffe4ff */
[----:B------:R0:W-:Y:S02]  /*1b30*/  STL [R0], R19 ;  /* 0x0000001300007387 */ /* 0x0001e40000100800 */
[----:B0-----:R-:W-:Y:S01]  /*1b40*/  IADD3 R0, PT, PT, R0, 0x4, RZ ;  /* 0x0000000400007810 */ /* 0x001fe20007ffe0ff */
[----:B------:R-:W-:Y:S06]  /*1b50*/  BRA.U UP0, `(.L_x_30) ;  /* 0xfffffffd00cc7547 */ /* 0x000fec000b83ffff */
[----:B------:R-:W-:Y:S01]  /*1b60*/  SHF.R.U32.HI R10, RZ, 0x17, R13 ;  /* 0x00000017ff0a7819 */ /* 0x000fe2000001160d */
[----:B------:R0:W-:Y:S03]  /*1b70*/  STL [R1+0x18], R12 ;  /* 0x0000180c01007387 */ /* 0x0001e60000100800 */
[C---:B------:R-:W-:Y:S02]  /*1b80*/  LOP3.LUT R0, R10.reuse, 0xe0, RZ, 0xc0, !PT ;  /* 0x000000e00a007812 */ /* 0x040fe400078ec0ff */
[----:B------:R-:W-:-:S03]  /*1b90*/  LOP3.LUT P1, RZ, R10, 0x1f, RZ, 0xc0, !PT ;  /* 0x0000001f0aff7812 */ /* 0x000fc6000782c0ff */
[----:B------:R-:W-:-:S05]  /*1ba0*/  VIADD R0, R0, 0xffffff80 ;  /* 0xffffff8000007836 */ /* 0x000fca0000000000 */
[----:B------:R-:W-:-:S05]  /*1bb0*/  SHF.R.U32.HI R0, RZ, 0x5, R0 ;  /* 0x00000005ff007819 */ /* 0x000fca0000011600 */
[----:B------:R-:W-:-:S05]  /*1bc0*/  IMAD R19, R0, -0x4, R1 ;  /* 0xfffffffc00137824 */ /* 0x000fca00078e0201 */
[----:B------:R-:W2:Y:S04]  /*1bd0*/  LDL R0, [R19+0x18] ;  /* 0x0000180013007983 */ /* 0x000ea80000100800 */
[----:B------:R-:W2:Y:S04]  /*1be0*/  LDL R9, [R19+0x14] ;  /* 0x0000140013097983 */ /* 0x000ea80000100800 */
[----:B------:R-:W3:Y:S01]  /*1bf0*/  @P1 LDL R8, [R19+0x10] ;  /* 0x0000100013081983 */ /* 0x000ee20000100800 */
[----:B------:R-:W-:Y:S01]  /*1c00*/  LOP3.LUT R10, R10, 0x1f, RZ, 0xc0, !PT ;  /* 0x0000001f0a0a7812 */ /* 0x000fe200078ec0ff */
[----:B------:R-:W-:Y:S01]  /*1c10*/  UMOV UR4, 0x54442d19 ;  /* 0x54442d1900047882 */ /* 0x000fe20000000000 */
[----:B------:R-:W-:-:S02]  /*1c20*/  UMOV UR5, 0x3bf921fb ;  /* 0x3bf921fb00057882 */ /* 0x000fc40000000000 */
[-C--:B--2---:R-:W-:Y:S02]  /*1c30*/  @P1 SHF.L.W.U32.HI R0, R9, R10.reuse, R0 ;  /* 0x0000000a09001219 */ /* 0x084fe40000010e00 */
[----:B---3--:R-:W-:Y:S02]  /*1c40*/  @P1 SHF.L.W.U32.HI R9, R8, R10, R9 ;  /* 0x0000000a08091219 */ /* 0x008fe40000010e09 */
[----:B------:R-:W-:Y:S02]  /*1c50*/  ISETP.GE.AND P1, PT, R13, RZ, PT ;  /* 0x000000ff0d00720c */ /* 0x000fe40003f26270 */
[C---:B------:R-:W-:Y:S01]  /*1c60*/  SHF.L.W.U32.HI R8, R9.reuse, 0x2, R0 ;  /* 0x0000000209087819 */ /* 0x040fe20000010e00 */
[----:B------:R-:W-:-:S03]  /*1c70*/  IMAD.SHL.U32 R9, R9, 0x4, RZ ;  /* 0x0000000409097824 */ /* 0x000fc600078e00ff */
[----:B------:R-:W-:-:S04]  /*1c80*/  SHF.R.S32.HI R10, RZ, 0x1f, R8 ;  /* 0x0000001fff0a7819 */ /* 0x000fc80000011408 */
[C---:B------:R-:W-:Y:S02]  /*1c90*/  LOP3.LUT R14, R10.reuse, R9, RZ, 0x3c, !PT ;  /* 0x000000090a0e7212 */ /* 0x040fe400078e3cff */
[----:B------:R-:W-:Y:S02]  /*1ca0*/  LOP3.LUT R15, R10, R8, RZ, 0x3c, !PT ;  /* 0x000000080a0f7212 */ /* 0x000fe400078e3cff */
[----:B------:R-:W-:Y:S02]  /*1cb0*/  SHF.R.U32.HI R9, RZ, 0x1e, R0 ;  /* 0x0000001eff097819 */ /* 0x000fe40000011600 */
[C---:B------:R-:W-:Y:S02]  /*1cc0*/  LOP3.LUT R10, R8.reuse, R13, RZ, 0x3c, !PT ;  /* 0x0000000d080a7212 */ /* 0x040fe400078e3cff */
[----:B------:R-:W1:Y:S01]  /*1cd0*/  I2F.F64.S64 R14, R14 ;  /* 0x0000000e000e7312 */ /* 0x000e620000301c00 */
[----:B------:R-:W-:Y:S02]  /*1ce0*/  LEA.HI R0, R8, R9, RZ, 0x1 ;  /* 0x0000000908007211 */ /* 0x000fe400078f08ff */
[----:B------:R-:W-:-:S02]  /*1cf0*/  ISETP.GE.AND P2, PT, R10, RZ, PT ;  /* 0x000000ff0a00720c */ /* 0x000fc40003f46270 */
[----:B------:R-:W-:-:S05]  /*1d00*/  IADD3 R8, PT, PT, -R0, RZ, RZ ;  /* 0x000000ff00087210 */ /* 0x000fca0007ffe1ff */
[----:B------:R-:W-:Y:S01]  /*1d10*/  @!P1 IMAD.MOV.U32 R0, RZ, RZ, R8 ;  /* 0x000000ffff009224 */ /* 0x000fe200078e0008 */
[----:B-1----:R-:W-:-:S10]  /*1d20*/  DMUL R20, R14, UR4 ;  /* 0x000000040e147c28 */ /* 0x002fd40008000000 */
[----:B------:R-:W1:Y:S02]  /*1d30*/  F2F.F32.F64 R20, R20 ;  /* 0x0000001400147310 */ /* 0x000e640000301000 */
[----:B01----:R-:W-:-:S07]  /*1d40*/  FSEL R10, -R20, R20, !P2 ;  /* 0x00000014140a7208 */ /* 0x003fce0005000100 */
.L_x_29:
[----:B------:R-:W-:Y:S05]  /*1d50*/  BSYNC.RECONVERGENT B1 ;  /* 0x0000000000017941 */ /* 0x000fea0003800200 */
.L_x_28:
[----:B------:R-:W0:Y:S01]  /*1d60*/  LDC.64 R8, c[0x0][0x388] ;  /* 0x0000e200ff087b82 */ /* 0x000e220000000a00 */
[----:B------:R-:W-:Y:S02]  /*1d70*/  IMAD.MOV.U32 R22, RZ, RZ, 0x37cbac00 ;  /* 0x37cbac00ff167424 */ /* 0x000fe400078e00ff */
[----:B------:R-:W-:Y:S01]  /*1d80*/  FMUL R15, R10, R10 ;  /* 0x0000000a0a0f7220 */ /* 0x000fe20000400000 */
[----:B------:R-:W-:Y:S02]  /*1d90*/  LOP3.LUT R12, R0, 0x1, RZ, 0xc0, !PT ;  /* 0x00000001000c7812 */ /* 0x000fe400078ec0ff */
[----:B------:R-:W-:Y:S01]  /*1da0*/  MOV R21, 0x3c0885e4 ;  /* 0x3c0885e400157802 */ /* 0x000fe20000000f00 */
[----:B------:R-:W-:Y:S01]  /*1db0*/  FFMA R14, R15, R22, -0.0013887860113754868507 ;  /* 0xbab607ed0f0e7423 */ /* 0x000fe20000000016 */
[----:B------:R-:W-:Y:S01]  /*1dc0*/  ISETP.NE.U32.AND P1, PT, R12, 0x1, PT ;  /* 0x000000010c00780c */ /* 0x000fe20003f25070 */
[----:B------:R-:W-:Y:S02]  /*1dd0*/  VIADD R0, R0, 0x1 ;  /* 0x0000000100007836 */ /* 0x000fe40000000000 */
[----:B------:R-:W-:Y:S01]  /*1de0*/  IMAD.MOV.U32 R20, RZ, RZ, 0x3e2aaaa8 ;  /* 0x3e2aaaa8ff147424 */ /* 0x000fe200078e00ff */
[----:B------:R-:W-:-:S02]  /*1df0*/  FSEL R14, R14, -0.00019574658654164522886, P1 ;  /* 0xb94d41530e0e7808 */ /* 0x000fc40000800000 */
[----:B------:R-:W-:Y:S02]  /*1e00*/  FSEL R12, R21, 0.041666727513074874878, !P1 ;  /* 0x3d2aaabb150c7808 */ /* 0x000fe40004800000 */
[----:B------:R-:W-:Y:S02]  /*1e10*/  LOP3.LUT P2, RZ, R0, 0x2, RZ, 0xc0, !PT ;  /* 0x0000000200ff7812 */ /* 0x000fe4000784c0ff */
[----:B------:R-:W-:Y:S01]  /*1e20*/  FSEL R0, R10, 1, !P1 ;  /* 0x3f8000000a007808 */ /* 0x000fe20004800000 */
[----:B0-----:R-:W-:-:S04]  /*1e30*/  IMAD.WIDE.U32 R8, R4, 0x4, R8 ;  /* 0x0000000404087825 */ /* 0x001fc800078e0008 */
[----:B------:R-:W-:Y:S01]  /*1e40*/  FFMA R12, R15, R14, R12 ;  /* 0x0000000e0f0c7223 */ /* 0x000fe2000000000c */
[----:B------:R0:W5:Y:S01]  /*1e50*/  LDG.E R19, desc[UR6][R8.64] ;  /* 0x0000000608137981 */ /* 0x000162000c1e1900 */
[----:B------:R-:W-:Y:S01]  /*1e60*/  BSSY.RECONVERGENT B1, `(.L_x_31) ;  /* 0x000003a000017945 */ /* 0x000fe20003800200 */
[----:B0-----:R-:W-:-:S05]  /*1e70*/  FSEL R9, -R20, -0.4999999701976776123, !P1 ;  /* 0xbeffffff14097808 */ /* 0x001fca0004800100 */
[C---:B------:R-:W-:Y:S01]  /*1e80*/  FFMA R9, R15.reuse, R12, R9 ;  /* 0x0000000c0f097223 */ /* 0x040fe20000000009 */
[----:B------:R-:W-:-:S04]  /*1e90*/  FFMA R15, R15, R0, RZ ;  /* 0x000000000f0f7223 */ /* 0x000fc800000000ff */
[----:B------:R-:W-:-:S04]  /*1ea0*/  FFMA R24, R15, R9, R0 ;  /* 0x000000090f187223 */ /* 0x000fc80000000000 */
[----:B------:R-:W-:Y:S01]  /*1eb0*/  @P2 FADD R24, RZ, -R24 ;  /* 0x80000018ff182221 */ /* 0x000fe20000000000 */
[----:B------:R-:W-:Y:S06]  /*1ec0*/  @!P0 BRA `(.L_x_32) ;  /* 0x0000000000cc8947 */ /* 0x000fec0003800000 */
[----:B------:R-:W-:-:S13]  /*1ed0*/  FSETP.NEU.AND P0, PT, |R13|, +INF , PT ;  /* 0x7f8000000d00780b */ /* 0x000fda0003f0d200 */
[----:B------:R-:W-:Y:S01]  /*1ee0*/  @!P0 FMUL R18, RZ, R13 ;  /* 0x0000000dff128220 */ /* 0x000fe20000400000 */
[----:B------:R-:W-:Y:S01]  /*1ef0*/  @!P0 MOV R16, RZ ;  /* 0x000000ff00108202 */ /* 0x000fe20000000f00 */
[----:B------:R-:W-:Y:S06]  /*1f00*/  @!P0 BRA `(.L_x_32) ;  /* 0x0000000000bc8947 */ /* 0x000fec0003800000 */
[----:B------:R-:W-:Y:S02]  /*1f10*/  IMAD.SHL.U32 R8, R13, 0x100, RZ ;  /* 0x000001000d087824 */ /* 0x000fe400078e00ff */
[----:B------:R-:W-:Y:S02]  /*1f20*/  HFMA2 R0, -RZ, RZ, 0, 0 ;  /* 0x00000000ff007431 */ /* 0x000fe400000001ff */
[----:B------:R-:W-:Y:S01]  /*1f30*/  IMAD.MOV.U32 R12, RZ, RZ, RZ ;  /* 0x000000ffff0c7224 */ /* 0x000fe200078e00ff */
[----:B------:R-:W-:Y:S01]  /*1f40*/  UMOV UR4, URZ ;  /* 0x000000ff00047c82 */ /* 0x000fe20008000000 */
[----:B------:R-:W-:-:S07]  /*1f50*/  LOP3.LUT R25, R8, 0x80000000, RZ, 0xfc, !PT ;  /* 0x8000000008197812 */ /* 0x000fce00078efcff */
.L_x_33:
[----:B0-----:R-:W0:Y:S02]  /*1f60*/  LDC.64 R14, c[0x4][RZ] ;  /* 0x01000000ff0e7b82 */ /* 0x001e240000000a00 */
[----:B0-----:R-:W-:-:S05]  /*1f70*/  IMAD.WIDE.U32 R14, R0, 0x4, R14 ;  /* 0x00000004000e7825 */ /* 0x001fca00078e000e */
[----:B------:R-:W2:Y:S01]  /*1f80*/  LDG.E.CONSTANT R8, desc[UR6][R14.64] ;  /* 0x000000060e087981 */ /* 0x000ea2000c1e9900 */
[C---:B------:R-:W-:Y:S02]  /*1f90*/  IMAD R10, R0.reuse, 0x4, R1 ;  /* 0x00000004000a7824 */ /* 0x040fe400078e0201 */
[----:B------:R-:W-:-:S05]  /*1fa0*/  VIADD R0, R0, 0x1 ;  /* 0x0000000100007836 */ /* 0x000fca0000000000 */
[----:B------:R-:W-:Y:S01]  /*1fb0*/  ISETP.NE.AND P0, PT, R0, 0x6, PT ;  /* 0x000000060000780c */ /* 0x000fe20003f05270 */
[----:B--2---:R-:W-:-:S03]  /*1fc0*/  IMAD.WIDE.U32 R8, R8, R25, RZ ;  /* 0x0000001908087225 */ /* 0x004fc600078e00ff */
[----:B------:R-:W-:-:S04]  /*1fd0*/  IADD3 R23, P1, PT, R8, R12, RZ ;  /* 0x0000000c08177210 */ /* 0x000fc80007f3e0ff */
[----:B------:R-:W-:Y:S01]  /*1fe0*/  IADD3.X R12, PT, PT, R9, UR4, RZ, P1, !PT ;  /* 0x00000004090c7c10 */ /* 0x000fe20008ffe4ff */
[----:B------:R0:W-:Y:S04]  /*1ff0*/  STL [R10], R23 ;  /* 0x000000170a007387 */ /* 0x0001e80000100800 */
[----:B------:R-:W-:Y:S05]  /*2000*/  @P0 BRA `(.L_x_33) ;  /* 0xfffffffc00d40947 */ /* 0x000fea000383ffff */
[----:B0-----:R-:W-:Y:S01]  /*2010*/  SHF.R.U32.HI R10, RZ, 0x17, R13 ;  /* 0x00000017ff0a7819 */ /* 0x001fe2000001160d */
[----:B------:R0:W-:Y:S03]  /*2020*/  STL [R1+0x18], R12 ;  /* 0x0000180c01007387 */ /* 0x0001e60000100800 */
[C---:B------:R-:W-:Y:S02]  /*2030*/  LOP3.LUT R0, R10.reuse, 0xe0, RZ, 0xc0, !PT ;  /* 0x000000e00a007812 */ /* 0x040fe400078ec0ff */
[----:B------:R-:W-:Y:S02]  /*2040*/  LOP3.LUT P0, RZ, R10, 0x1f, RZ, 0xc0, !PT ;  /* 0x0000001f0aff7812 */ /* 0x000fe4000780c0ff */
[----:B------:R-:W-:-:S04]  /*2050*/  IADD3 R0, PT, PT, R0, -0x80, RZ ;  /* 0xffffff8000007810 */ /* 0x000fc80007ffe0ff */
[----:B------:R-:W-:-:S05]  /*2060*/  SHF.R.U32.HI R0, RZ, 0x5, R0 ;  /* 0x00000005ff007819 */ /* 0x000fca0000011600 */
[----:B------:R-:W-:-:S05]  /*2070*/  IMAD R16, R0, -0x4, R1 ;  /* 0xfffffffc00107824 */ /* 0x000fca00078e0201 */
[----:B------:R-:W2:Y:S04]  /*2080*/  LDL R0, [R16+0x18] ;  /* 0x0000180010007983 */ /* 0x000ea80000100800 */
[----:B------:R-:W2:Y:S04]  /*2090*/  LDL R9, [R16+0x14] ;  /* 0x0000140010097983 */ /* 0x000ea80000100800 */
[----:B------:R-:W3:Y:S01]  /*20a0*/  @P0 LDL R8, [R16+0x10] ;  /* 0x0000100010080983 */ /* 0x000ee20000100800 */
[----:B------:R-:W-:Y:S01]  /*20b0*/  LOP3.LUT R10, R10, 0x1f, RZ, 0xc0, !PT ;  /* 0x0000001f0a0a7812 */ /* 0x000fe200078ec0ff */
[----:B------:R-:W-:Y:S01]  /*20c0*/  UMOV UR4, 0x54442d19 ;  /* 0x54442d1900047882 */ /* 0x000fe20000000000 */
[----:B------:R-:W-:Y:S01]  /*20d0*/  UMOV UR5, 0x3bf921fb ;  /* 0x3bf921fb00057882 */ /* 0x000fe20000000000 */
[----:B------:R-:W-:-:S02]  /*20e0*/  ISETP.GE.AND P1, PT, R13, RZ, PT ;  /* 0x000000ff0d00720c */ /* 0x000fc40003f26270 */
[-C--:B--2---:R-:W-:Y:S02]  /*20f0*/  @P0 SHF.L.W.U32.HI R0, R9, R10.reuse, R0 ;  /* 0x0000000a09000219 */ /* 0x084fe40000010e00 */
[----:B---3--:R-:W-:-:S04]  /*2100*/  @P0 SHF.L.W.U32.HI R9, R8, R10, R9 ;  /* 0x0000000a08090219 */ /* 0x008fc80000010e09 */
[C---:B------:R-:W-:Y:S01]  /*2110*/  SHF.L.W.U32.HI R8, R9.reuse, 0x2, R0 ;  /* 0x0000000209087819 */ /* 0x040fe20000010e00 */
[----:B------:R-:W-:-:S03]  /*2120*/  IMAD.SHL.U32 R9, R9, 0x4, RZ ;  /* 0x0000000409097824 */ /* 0x000fc600078e00ff */
[----:B------:R-:W-:Y:S02]  /*2130*/  SHF.R.S32.HI R10, RZ, 0x1f, R8 ;  /* 0x0000001fff0a7819 */ /* 0x000fe40000011408 */
[----:B------:R-:W-:Y:S02]  /*2140*/  LOP3.LUT R13, R8, R13, RZ, 0x3c, !PT ;  /* 0x0000000d080d7212 */ /* 0x000fe400078e3cff */
[C---:B------:R-:W-:Y:S02]  /*2150*/  LOP3.LUT R14, R10.reuse, R9, RZ, 0x3c, !PT ;  /* 0x000000090a0e7212 */ /* 0x040fe400078e3cff */
[----:B------:R-:W-:Y:S02]  /*2160*/  LOP3.LUT R15, R10, R8, RZ, 0x3c, !PT ;  /* 0x000000080a0f7212 */ /* 0x000fe400078e3cff */
[----:B------:R-:W-:Y:S02]  /*2170*/  SHF.R.U32.HI R9, RZ, 0x1e, R0 ;  /* 0x0000001eff097819 */ /* 0x000fe40000011600 */
[----:B------:R-:W-:-:S02]  /*2180*/  ISETP.GE.AND P0, PT, R13, RZ, PT ;  /* 0x000000ff0d00720c */ /* 0x000fc40003f06270 */
[----:B------:R-:W1:Y:S01]  /*2190*/  I2F.F64.S64 R14, R14 ;  /* 0x0000000e000e7312 */ /* 0x000e620000301c00 */
[----:B------:R-:W-:-:S05]  /*21a0*/  LEA.HI R16, R8, R9, RZ, 0x1 ;  /* 0x0000000908107211 */ /* 0x000fca00078f08ff */
[----:B------:R-:W-:-:S05]  /*21b0*/  IMAD.MOV R0, RZ, RZ, -R16 ;  /* 0x000000ffff007224 */ /* 0x000fca00078e0a10 */
[----:B------:R-:W-:Y:S01]  /*21c0*/  @!P1 MOV R16, R0 ;  /* 0x0000000000109202 */ /* 0x000fe20000000f00 */
[----:B-1----:R-:W-:-:S10]  /*21d0*/  DMUL R26, R14, UR4 ;  /* 0x000000040e1a7c28 */ /* 0x002fd40008000000 */
[----:B------:R-:W1:Y:S02]  /*21e0*/  F2F.F32.F64 R26, R26 ;  /* 0x0000001a001a7310 */ /* 0x000e640000301000 */
[----:B01----:R-:W-:-:S07]  /*21f0*/  FSEL R18, -R26, R26, !P0 ;  /* 0x0000001a1a127208 */ /* 0x003fce0004000100 */
.L_x_32:
[----:B------:R-:W-:Y:S05]  /*2200*/  BSYNC.RECONVERGENT B1 ;  /* 0x0000000000017941 */ /* 0x000fea0003800200 */
.L_x_31:
[----:B------:R-:W-:Y:S01]  /*2210*/  FMUL R9, R18, R18 ;  /* 0x0000001212097220 */ /* 0x000fe20000400000 */
[C---:B------:R-:W-:Y:S01]  /*2220*/  LOP3.LUT R0, R16.reuse, 0x1, RZ, 0xc0, !PT ;  /* 0x0000000110007812 */ /* 0x040fe200078ec0ff */
[----:B------:R-:W-:Y:S01]  /*2230*/  FADD R5, R5, 1 ;  /* 0x3f80000005057421 */ /* 0x000fe20000000000 */
[----:B------:R-:W-:Y:S01]  /*2240*/  LOP3.LUT P1, RZ, R16, 0x2, RZ, 0xc0, !PT ;  /* 0x0000000210ff7812 */ /* 0x000fe2000782c0ff */
[----:B------:R-:W-:Y:S01]  /*2250*/  FFMA R22, R9, R22, -0.0013887860113754868507 ;  /* 0xbab607ed09167423 */ /* 0x000fe20000000016 */
[----:B------:R-:W-:Y:S01]  /*2260*/  ISETP.NE.U32.AND P0, PT, R0, 0x1, PT ;  /* 0x000000010000780c */ /* 0x000fe20003f05070 */
[----:B------:R-:W-:-:S03]  /*2270*/  IMAD.MOV.U32 R12, RZ, RZ, R2 ;  /* 0x000000ffff0c7224 */ /* 0x000fc600078e0002 */
[----:B------:R-:W-:Y:S02]  /*2280*/  FSEL R8, R21, 0.041666727513074874878, P0 ;  /* 0x3d2aaabb15087808 */ /* 0x000fe40000000000 */
[----:B------:R-:W-:Y:S02]  /*2290*/  FSEL R22, R22, -0.00019574658654164522886, !P0 ;  /* 0xb94d415316167808 */ /* 0x000fe40004000000 */
[----:B------:R-:W-:Y:S02]  /*22a0*/  FSEL R0, R18, 1, P0 ;  /* 0x3f80000012007808 */ /* 0x000fe40000000000 */
[----:B------:R-:W-:Y:S01]  /*22b0*/  FSEL R15, -R20, -0.4999999701976776123, P0 ;  /* 0xbeffffff140f7808 */ /* 0x000fe20000000100 */
[C---:B------:R-:W-:Y:S02]  /*22c0*/  FFMA R8, R9.reuse, R22, R8 ;  /* 0x0000001609087223 */ /* 0x040fe40000000008 */
[C---:B------:R-:W-:Y:S02]  /*22d0*/  FFMA R13, R9.reuse, R0, RZ ;  /* 0x00000000090d7223 */ /* 0x040fe400000000ff */
[----:B------:R-:W-:Y:S01]  /*22e0*/  FFMA R8, R9, R8, R15 ;  /* 0x0000000809087223 */ /* 0x000fe2000000000f */
[----:B------:R-:W-:-:S03]  /*22f0*/  FMUL R9, R17, R17 ;  /* 0x0000001111097220 */ /* 0x000fc60000400000 */
[----:B------:R-:W-:Y:S01]  /*2300*/  FFMA R0, R13, R8, R0 ;  /* 0x000000080d007223 */ /* 0x000fe20000000000 */
[----:B-----5:R-:W-:-:S03]  /*2310*/  FMUL R8, R19, R19 ;  /* 0x0000001313087220 */ /* 0x020fc60000400000 */
[----:B------:R-:W-:Y:S01]  /*2320*/  @P1 FADD R0, RZ, -R0 ;  /* 0x80000000ff001221 */ /* 0x000fe20000000000 */
[----:B------:R-:W-:-:S03]  /*2330*/  FFMA R8, R11, R11, R8 ;  /* 0x0000000b0b087223 */ /* 0x000fc60000000008 */
[----:B------:R-:W-:Y:S01]  /*2340*/  FMUL R19, R19, R0 ;  /* 0x0000000013137220 */ /* 0x000fe20000400000 */
[----:B------:R-:W-:-:S03]  /*2350*/  FFMA R6, R9, R8, R6 ;  /* 0x0000000809067223 */ /* 0x000fc60000000006 */
[----:B------:R-:W-:-:S04]  /*2360*/  FFMA R19, R11, R24, R19 ;  /* 0x000000180b137223 */ /* 0x000fc80000000013 */
[----:B------:R-:W-:-:S07]  /*2370*/  FFMA R40, R17, -R19, R40 ;  /* 0x8000001311287223 */ /* 0x000fce0000000028 */
.L_x_2:
[----:B------:R-:W-:Y:S05]  /*2380*/  BSYNC.RECONVERGENT B0 ;  /* 0x0000000000007941 */ /* 0x000fea0003800200 */
.L_x_1:
[----:B------:R-:W0:Y:S01]  /*2390*/  LDCU UR4, c[0x0][0x3b8] ;  /* 0x00007700ff0477ac */ /* 0x000e220008000800 */
[----:B------:R-:W-:-:S05]  /*23a0*/  VIADD R4, R4, 0x1 ;  /* 0x0000000104047836 */ /* 0x000fca0000000000 */
[----:B0-----:R-:W-:-:S13]  /*23b0*/  ISETP.NE.AND P0, PT, R4, UR4, PT ;  /* 0x0000000404007c0c */ /* 0x001fda000bf05270 */
[----:B------:R-:W-:Y:S05]  /*23c0*/  @P0 BRA `(.L_x_34) ;  /* 0xffffffdc00e80947 */ /* 0x000fea000383ffff */
.L_x_0:
[----:B------:R-:W0:Y:S01]  /*23d0*/  MUFU.RCP R0, R5 ;  /* 0x0000000500007308 */ /* 0x000e220000001000 */
[----:B------:R-:W-:Y:S07]  /*23e0*/  BSSY.RECONVERGENT B0, `(.L_x_35) ;  /* 0x000000d000007945 */ /* 0x000fee0003800200 */
[----:B------:R-:W1:Y:S01]  /*23f0*/  FCHK P0, R40, R5 ;  /* 0x0000000528007302 */ /* 0x000e620000000000 */
[----:B0-----:R-:W-:-:S04]  /*2400*/  FFMA R3, R0, -R5, 1 ;  /* 0x3f80000000037423 */ /* 0x001fc80000000805 */
[----:B------:R-:W-:-:S04]  /*2410*/  FFMA R3, R0, R3, R0 ;  /* 0x0000000300037223 */ /* 0x000fc80000000000 */
[----:B------:R-:W-:-:S04]  /*2420*/  FFMA R7, R3, R40, RZ ;  /* 0x0000002803077223 */ /* 0x000fc800000000ff */
[----:B------:R-:W-:-:S04]  /*2430*/  FFMA R0, R7, -R5, R40 ;  /* 0x8000000507007223 */ /* 0x000fc80000000028 */
[----:B------:R-:W-:Y:S01]  /*2440*/  FFMA R7, R3, R0, R7 ;  /* 0x0000000003077223 */ /* 0x000fe20000000007 */
[----:B-1----:R-:W-:Y:S06]  /*2450*/  @!P0 BRA `(.L_x_36) ;  /* 0x0000000000148947 */ /* 0x002fec0003800000 */
[----:B------:R-:W-:Y:S01]  /*2460*/  MOV R0, R40 ;  /* 0x0000002800007202 */ /* 0x000fe20000000f00 */
[----:B------:R-:W-:Y:S01]  /*2470*/  IMAD.MOV.U32 R9, RZ, RZ, R5 ;  /* 0x000000ffff097224 */ /* 0x000fe200078e0005 */
[----:B------:R-:W-:-:S07]  /*2480*/  MOV R10, 0x24a0 ;  /* 0x000024a0000a7802 */ /* 0x000fce0000000f00 */
[----:B------:R-:W-:Y:S05]  /*2490*/  CALL.REL.NOINC `($__internal_3_$__cuda_sm3x_div_rn_noftz_f32_slowpath) ;  /* 0x0000000c00887944 */ /* 0x000fea0003c00000 */
[----:B------:R-:W-:-:S07]  /*24a0*/  IMAD.MOV.U32 R7, RZ, RZ, R13 ;  /* 0x000000ffff077224 */ /* 0x000fce00078e000d */
.L_x_36:
[----:B------:R-:W-:Y:S05]  /*24b0*/  BSYNC.RECONVERGENT B0 ;  /* 0x0000000000007941 */ /* 0x000fea0003800200 */
.L_x_35:
[----:B------:R-:W0:Y:S01]  /*24c0*/  F2F.F64.F32 R8, R5 ;  /* 0x0000000500087310 */ /* 0x000e220000201800 */
[----:B------:R-:W1:Y:S01]  /*24d0*/  LDC.64 R14, c[0x0][0x3a0] ;  /* 0x0000e800ff0e7b82 */ /* 0x000e620000000a00 */
[----:B------:R-:W-:Y:S06]  /*24e0*/  BSSY.RECONVERGENT B0, `(.L_x_37) ;  /* 0x0000018000007945 */ /* 0x000fec0003800200 */
[----:B------:R-:W2:Y:S01]  /*24f0*/  F2F.F64.F32 R16, R6 ;  /* 0x0000000600107310 */ /* 0x000ea20000201800 */
[----:B0-----:R-:W-:-:S08]  /*2500*/  DADD R2, R8, R8 ;  /* 0x0000000008027229 */ /* 0x001fd00000000008 */
[----:B------:R-:W-:Y:S01]  /*2510*/  DMUL R8, R8, R2 ;  /* 0x0000000208087228 */ /* 0x000fe20000000000 */
[----:B--2---:R-:W-:Y:S01]  /*2520*/  FSETP.GEU.AND P1, PT, |R17|, 6.5827683646048100446e-37, PT ;  /* 0x036000001100780b */ /* 0x004fe20003f2e200 */
[----:B-1----:R-:W-:Y:S01]  /*2530*/  IMAD.WIDE R4, R42, 0x4, R14 ;  /* 0x000000042a047825 */ /* 0x002fe200078e020e */
[----:B------:R-:W-:-:S03]  /*2540*/  MOV R2, 0x1 ;  /* 0x0000000100027802 */ /* 0x000fc60000000f00 */
[----:B------:R-:W0:Y:S01]  /*2550*/  MUFU.RCP64H R3, R9 ;  /* 0x0000000900037308 */ /* 0x000e220000001800 */
[----:B------:R1:W-:Y:S02]  /*2560*/  STG.E desc[UR6][R4.64], R7 ;  /* 0x0000000704007986 */ /* 0x0003e4000c101906 */
[----:B0-----:R-:W-:-:S08]  /*2570*/  DFMA R10, -R8, R2, 1 ;  /* 0x3ff00000080a742b */ /* 0x001fd00000000102 */
[----:B------:R-:W-:-:S08]  /*2580*/  DFMA R10, R10, R10, R10 ;  /* 0x0000000a0a0a722b */ /* 0x000fd0000000000a */
[----:B------:R-:W-:-:S08]  /*2590*/  DFMA R10, R2, R10, R2 ;  /* 0x0000000a020a722b */ /* 0x000fd00000000002 */
[----:B------:R-:W-:-:S08]  /*25a0*/  DFMA R2, -R8, R10, 1 ;  /* 0x3ff000000802742b */ /* 0x000fd0000000010a */
[----:B------:R-:W-:-:S08]  /*25b0*/  DFMA R2, R10, R2, R10 ;  /* 0x000000020a02722b */ /* 0x000fd0000000000a */
[----:B------:R-:W-:-:S08]  /*25c0*/  DMUL R10, R16, R2 ;  /* 0x00000002100a7228 */ /* 0x000fd00000000000 */
[----:B------:R-:W-:-:S08]  /*25d0*/  DFMA R12, -R8, R10, R16 ;  /* 0x0000000a080c722b */ /* 0x000fd00000000110 */
[----:B------:R-:W-:-:S10]  /*25e0*/  DFMA R2, R2, R12, R10 ;  /* 0x0000000c0202722b */ /* 0x000fd4000000000a */
[----:B------:R-:W-:-:S05]  /*25f0*/  FFMA R0, RZ, R9, R3 ;  /* 0x00000009ff007223 */ /* 0x000fca0000000003 */
[----:B------:R-:W-:-:S13]  /*2600*/  FSETP.GT.AND P0, PT, |R0|, 1.469367938527859385e-39, PT ;  /* 0x001000000000780b */ /* 0x000fda0003f04200 */
[----:B-1----:R-:W-:Y:S05]  /*2610*/  @P0 BRA P1, `(.L_x_38) ;  /* 0x0000000000100947 */ /* 0x002fea0000800000 */
[----:B------:R-:W-:-:S07]  /*2620*/  MOV R0, 0x2640 ;  /* 0x0000264000007802 */ /* 0x000fce0000000f00 */
[----:B------:R-:W-:Y:S05]  /*2630*/  CALL.REL.NOINC `($__internal_1_$__cuda_sm20_div_rn_f64_full) ;  /* 0x00000004004c7944 */ /* 0x000fea0003c00000 */
[----:B------:R-:W-:Y:S02]  /*2640*/  IMAD.MOV.U32 R2, RZ, RZ, R14 ;  /* 0x000000ffff027224 */ /* 0x000fe400078e000e */
[----:B------:R-:W-:-:S07]  /*2650*/  IMAD.MOV.U32 R3, RZ, RZ, R15 ;  /* 0x000000ffff037224 */ /* 0x000fce00078e000f */
.L_x_38:
[----:B------:R-:W-:Y:S05]  /*2660*/  BSYNC.RECONVERGENT B0 ;  /* 0x0000000000007941 */ /* 0x000fea0003800200 */
.L_x_37:
[----:B------:R-:W0:Y:S01]  /*2670*/  LDC.64 R4, c[0x0][0x3a8] ;  /* 0x0000ea00ff047b82 */ /* 0x000e220000000a00 */
[----:B------:R-:W1:Y:S01]  /*2680*/  F2F.F32.F64 R3, R2 ;  /* 0x0000000200037310 */ /* 0x000e620000301000 */
[----:B------:R-:W-:Y:S01]  /*2690*/  IADD3 R0, PT, PT, R6, -0xd000000, RZ ;  /* 0xf300000006007810 */ /* 0x000fe20007ffe0ff */
[----:B------:R-:W-:Y:S03]  /*26a0*/  BSSY.RECONVERGENT B0, `(.L_x_39) ;  /* 0x0000010000007945 */ /* 0x000fe60003800200 */
[----:B------:R-:W-:Y:S01]  /*26b0*/  ISETP.GT.U32.AND P0, PT, R0, 0x727fffff, PT ;  /* 0x727fffff0000780c */ /* 0x000fe20003f04070 */
[----:B------:R-:W-:Y:S02]  /*26c0*/  FMUL R0, R40, 1.4142135381698608398 ;  /* 0x3fb504f328007820 */ /* 0x000fe40000400000 */
[----:B------:R2:W3:Y:S01]  /*26d0*/  MUFU.RSQ R7, R6 ;  /* 0x0000000600077308 */ /* 0x0004e20000001400 */
[----:B0-----:R-:W-:-:S05]  /*26e0*/  IMAD.WIDE R4, R42, 0x4, R4 ;  /* 0x000000042a047825 */ /* 0x001fca00078e0204 */
[----:B-1----:R2:W-:Y:S04]  /*26f0*/  STG.E desc[UR6][R4.64], R3 ;  /* 0x0000000304007986 */ /* 0x0025e8000c101906 */
[----:B---3--:R-:W-:Y:S05]  /*2700*/  @!P0 BRA `(.L_x_40) ;  /* 0x0000000000148947 */ /* 0x008fea0003800000 */
[----:B------:R-:W-:Y:S01]  /*2710*/  IMAD.MOV.U32 R2, RZ, RZ, R6 ;  /* 0x000000ffff027224 */ /* 0x000fe200078e0006 */
[----:B------:R-:W-:-:S07]  /*2720*/  MOV R15, 0x2740 ;  /* 0x00002740000f7802 */ /* 0x000fce0000000f00 */
[----:B--2---:R-:W-:Y:S05]  /*2730*/  CALL.REL.NOINC `($__internal_2_$__cuda_sm20_sqrt_rn_f32_slowpath) ;  /* 0x0000000800887944 */ /* 0x004fea0003c00000 */
[----:B------:R-:W-:Y:S01]  /*2740*/  IMAD.MOV.U32 R9, RZ, RZ, R8 ;  /* 0x000000ffff097224 */ /* 0x000fe200078e0008 */
[----:B------:R-:W-:Y:S06]  /*2750*/  BRA `(.L_x_41) ;  /* 0x0000000000107947 */ /* 0x000fec0003800000 */
.L_x_40:
[C---:B------:R-:W-:Y:S01]  /*2760*/  FMUL.FTZ R9, R7.reuse, R6 ;  /* 0x0000000607097220 */ /* 0x040fe20000410000 */
[----:B------:R-:W-:-:S03]  /*2770*/  FMUL.FTZ R2, R7, 0.5 ;  /* 0x3f00000007027820 */ /* 0x000fc60000410000 */
[----:B--2---:R-:W-:-:S04]  /*2780*/  FFMA R6, -R9, R9, R6 ;  /* 0x0000000909067223 */ /* 0x004fc80000000106 */
[----:B------:R-:W-:-:S07]  /*2790*/  FFMA R9, R6, R2, R9 ;  /* 0x0000000206097223 */ /* 0x000fce0000000009 */
.L_x_41:
[----:B------:R-:W-:Y:S05]  /*27a0*/  BSYNC.RECONVERGENT B0 ;  /* 0x0000000000007941 */ /* 0x000fea0003800200 */
.L_x_39:
        /* <DEDUP_REMOVED lines=9> */
[----:B------:R-:W-:-:S07]  /*2840*/  MOV R10, 0x2860 ;  /* 0x00002860000a7802 */ /* 0x000fce0000000f00 */
[----:B------:R-:W-:Y:S05]  /*2850*/  CALL.REL.NOINC `($__internal_3_$__cuda_sm3x_div_rn_noftz_f32_slowpath) ;  /* 0x0000000800987944 */ /* 0x000fea0003c00000 */
[----:B------:R-:W-:-:S07]  /*2860*/  MOV R5, R13 ;  /* 0x0000000d00057202 */ /* 0x000fce0000000f00 */
.L_x_43:
[----:B------:R-:W-:Y:S05]  /*2870*/  BSYNC.RECONVERGENT B0 ;  /* 0x0000000000007941 */ /* 0x000fea0003800200 */
.L_x_42:
[----:B------:R-:W0:Y:S02]  /*2880*/  LDC.64 R2, c[0x0][0x3b0] ;  /* 0x0000ec00ff027b82 */ /* 0x000e240000000a00 */
[----:B0-----:R-:W-:-:S05]  /*2890*/  IMAD.WIDE R42, R42, 0x4, R2 ;  /* 0x000000042a2a7825 */ /* 0x001fca00078e0202 */
[----:B------:R-:W-:Y:S01]  /*28a0*/  STG.E desc[UR6][R42.64], R5 ;  /* 0x000000052a007986 */ /* 0x000fe2000c101906 */
[----:B------:R-:W-:Y:S05]  /*28b0*/  EXIT ;  /* 0x000000000000794d */ /* 0x000fea0003800000 */
        .weak           $__internal_0_$__cuda_sm20_dblrcp_rn_slowpath_v3
        .type           $__internal_0_$__cuda_sm20_dblrcp_rn_slowpath_v3,@function
        .size           $__internal_0_$__cuda_sm20_dblrcp_rn_slowpath_v3,($__internal_1_$__cuda_sm20_div_rn_f64_full - $__internal_0_$__cuda_sm20_dblrcp_rn_slowpath_v3)
$__internal_0_$__cuda_sm20_dblrcp_rn_slowpath_v3:
[----:B------:R-:W-:Y:S01]  /*28c0*/  IMAD.MOV.U32 R10, RZ, RZ, R38 ;  /* 0x000000ffff0a7224 */ /* 0x000fe200078e0026 */
[----:B------:R-:W-:Y:S01]  /*28d0*/  BSSY.RECONVERGENT B2, `(.L_x_44) ;  /* 0x0000025000027945 */ /* 0x000fe20003800200 */
[----:B------:R-:W-:-:S06]  /*28e0*/  IMAD.MOV.U32 R11, RZ, RZ, R39 ;  /* 0x000000ffff0b7224 */ /* 0x000fcc00078e0027 */
[----:B------:R-:W-:-:S14]  /*28f0*/  DSETP.GTU.AND P0, PT, |R10|, +INF , PT ;  /* 0x7ff000000a00742a */ /* 0x000fdc0003f0c200 */
[----:B------:R-:W-:Y:S05]  /*2900*/  @P0 BRA `(.L_x_45) ;  /* 0x00000000007c0947 */ /* 0x000fea0003800000 */
[----:B------:R-:W-:-:S04]  /*2910*/  LOP3.LUT R38, R39, 0x7fffffff, RZ, 0xc0, !PT ;  /* 0x7fffffff27267812 */ /* 0x000fc800078ec0ff */
[----:B------:R-:W-:-:S04]  /*2920*/  IADD3 R9, PT, PT, R38, -0x1, RZ ;  /* 0xffffffff26097810 */ /* 0x000fc80007ffe0ff */
[----:B------:R-:W-:-:S13]  /*2930*/  ISETP.GE.U32.AND P0, PT, R9, 0x7fefffff, PT ;  /* 0x7fefffff0900780c */ /* 0x000fda0003f06070 */
[----:B------:R-:W-:Y:S01]  /*2940*/  @P0 LOP3.LUT R13, R11, 0x7ff00000, RZ, 0x3c, !PT ;  /* 0x7ff000000b0d0812 */ /* 0x000fe200078e3cff */
[----:B------:R-:W-:Y:S01]  /*2950*/  @P0 IMAD.MOV.U32 R12, RZ, RZ, RZ ;  /* 0x000000ffff0c0224 */ /* 0x000fe200078e00ff */
[----:B------:R-:W-:Y:S06]  /*2960*/  @P0 BRA `(.L_x_46) ;  /* 0x00000000006c0947 */ /* 0x000fec0003800000 */
[----:B------:R-:W-:-:S13]  /*2970*/  ISETP.GE.U32.AND P0, PT, R38, 0x1000001, PT ;  /* 0x010000012600780c */ /* 0x000fda0003f06070 */
[----:B------:R-:W-:Y:S05]  /*2980*/  @!P0 BRA `(.L_x_47) ;  /* 0x0000000000348947 */ /* 0x000fea0003800000 */
[----:B------:R-:W-:Y:S01]  /*2990*/  VIADD R13, R11, 0xc0200000 ;  /* 0xc02000000b0d7836 */ /* 0x000fe20000000000 */
[----:B------:R-:W-:-:S03]  /*29a0*/  MOV R12, R10 ;  /* 0x0000000a000c7202 */ /* 0x000fc60000000f00 */
[----:B------:R-:W0:Y:S03]  /*29b0*/  MUFU.RCP64H R15, R13 ;  /* 0x0000000d000f7308 */ /* 0x000e260000001800 */
[----:B0-----:R-:W-:-:S08]  /*29c0*/  DFMA R16, -R12, R14, 1 ;  /* 0x3ff000000c10742b */ /* 0x001fd0000000010e */
[----:B------:R-:W-:-:S08]  /*29d0*/  DFMA R16, R16, R16, R16 ;  /* 0x000000101010722b */ /* 0x000fd00000000010 */
[----:B------:R-:W-:-:S08]  /*29e0*/  DFMA R16, R14, R16, R14 ;  /* 0x000000100e10722b */ /* 0x000fd0000000000e */
[----:B------:R-:W-:-:S08]  /*29f0*/  DFMA R14, -R12, R16, 1 ;  /* 0x3ff000000c0e742b */ /* 0x000fd00000000110 */
[----:B------:R-:W-:-:S08]  /*2a00*/  DFMA R14, R16, R14, R16 ;  /* 0x0000000e100e722b */ /* 0x000fd00000000010 */
[----:B------:R-:W-:-:S08]  /*2a10*/  DMUL R14, R14, 2.2250738585072013831e-308 ;  /* 0x001000000e0e7828 */ /* 0x000fd00000000000 */
[----:B------:R-:W-:-:S08]  /*2a20*/  DFMA R10, -R10, R14, 1 ;  /* 0x3ff000000a0a742b */ /* 0x000fd0000000010e */
[----:B------:R-:W-:-:S08]  /*2a30*/  DFMA R10, R10, R10, R10 ;  /* 0x0000000a0a0a722b */ /* 0x000fd0000000000a */
[----:B------:R-:W-:Y:S01]  /*2a40*/  DFMA R12, R14, R10, R14 ;  /* 0x0000000a0e0c722b */ /* 0x000fe2000000000e */
[----:B------:R-:W-:Y:S10]  /*2a50*/  BRA `(.L_x_46) ;  /* 0x0000000000307947 */ /* 0x000ff40003800000 */
.L_x_47:
[----:B------:R-:W-:Y:S01]  /*2a60*/  DMUL R10, R10, 8.11296384146066816958e+31 ;  /* 0x469000000a0a7828 */ /* 0x000fe20000000000 */
[----:B------:R-:W-:-:S05]  /*2a70*/  IMAD.MOV.U32 R12, RZ, RZ, R14 ;  /* 0x000000ffff0c7224 */ /* 0x000fca00078e000e */
[----:B------:R-:W0:Y:S02]  /*2a80*/  MUFU.RCP64H R13, R11 ;  /* 0x0000000b000d7308 */ /* 0x000e240000001800 */
[----:B0-----:R-:W-:-:S08]  /*2a90*/  DFMA R14, -R10, R12, 1 ;  /* 0x3ff000000a0e742b */ /* 0x001fd0000000010c */
[----:B------:R-:W-:-:S08]  /*2aa0*/  DFMA R14, R14, R14, R14 ;  /* 0x0000000e0e0e722b */ /* 0x000fd0000000000e */
[----:B------:R-:W-:-:S08]  /*2ab0*/  DFMA R14, R12, R14, R12 ;  /* 0x0000000e0c0e722b */ /* 0x000fd0000000000c */
[----:B------:R-:W-:-:S08]  /*2ac0*/  DFMA R12, -R10, R14, 1 ;  /* 0x3ff000000a0c742b */ /* 0x000fd0000000010e */
[----:B------:R-:W-:-:S08]  /*2ad0*/  DFMA R12, R14, R12, R14 ;  /* 0x0000000c0e0c722b */ /* 0x000fd0000000000e */
[----:B------:R-:W-:Y:S01]  /*2ae0*/  DMUL R12, R12, 8.11296384146066816958e+31 ;  /* 0x469000000c0c7828 */ /* 0x000fe20000000000 */
[----:B------:R-:W-:Y:S10]  /*2af0*/  BRA `(.L_x_46) ;  /* 0x0000000000087947 */ /* 0x000ff40003800000 */
.L_x_45:
[----:B------:R-:W-:Y:S01]  /*2b00*/  LOP3.LUT R13, R11, 0x80000, RZ, 0xfc, !PT ;  /* 0x000800000b0d7812 */ /* 0x000fe200078efcff */
[----:B------:R-:W-:-:S07]  /*2b10*/  IMAD.MOV.U32 R12, RZ, RZ, R10 ;  /* 0x000000ffff0c7224 */ /* 0x000fce00078e000a */
.L_x_46:
[----:B------:R-:W-:Y:S05]  /*2b20*/  BSYNC.RECONVERGENT B2 ;  /* 0x0000000000027941 */ /* 0x000fea0003800200 */
.L_x_44:
[----:B------:R-:W-:Y:S01]  /*2b30*/  IMAD.MOV.U32 R9, RZ, RZ, 0x0 ;  /* 0x00000000ff097424 */ /* 0x000fe200078e00ff */
[----:B------:R-:W-:Y:S01]  /*2b40*/  MOV R14, R12 ;  /* 0x0000000c000e7202 */ /* 0x000fe20000000f00 */
[----:B------:R-:W-:Y:S02]  /*2b50*/  IMAD.MOV.U32 R15, RZ, RZ, R13 ;  /* 0x000000ffff0f7224 */ /* 0x000fe400078e000d */
[----:B------:R-:W-:Y:S05]  /*2b60*/  RET.REL.NODEC R8 `(_Z9mApKernelPfS_S_S_S_S_S_ififfff) ;  /* 0xffffffd408247950 */ /* 0x000fea0003c3ffff */
        .weak           $__internal_1_$__cuda_sm20_div_rn_f64_full
        .type           $__internal_1_$__cuda_sm20_div_rn_f64_full,@function
        .size           $__internal_1_$__cuda_sm20_div_rn_f64_full,($__internal_2_$__cuda_sm20_sqrt_rn_f32_slowpath - $__internal_1_$__cuda_sm20_div_rn_f64_full)
$__internal_1_$__cuda_sm20_div_rn_f64_full:
[C---:B------:R-:W-:Y:S01]  /*2b70*/  FSETP.GEU.AND P0, PT, |R9|.reuse, 1.469367938527859385e-39, PT ;  /* 0x001000000900780b */ /* 0x040fe20003f0e200 */
[----:B------:R-:W-:Y:S01]  /*2b80*/  IMAD.MOV.U32 R5, RZ, RZ, R9 ;  /* 0x000000ffff057224 */ /* 0x000fe200078e0009 */
[----:B------:R-:W-:Y:S01]  /*2b90*/  LOP3.LUT R2, R9, 0x800fffff, RZ, 0xc0, !PT ;  /* 0x800fffff09027812 */ /* 0x000fe200078ec0ff */
[----:B------:R-:W-:Y:S01]  /*2ba0*/  IMAD.MOV.U32 R11, RZ, RZ, R17 ;  /* 0x000000ffff0b7224 */ /* 0x000fe200078e0011 */
[----:B------:R-:W-:Y:S01]  /*2bb0*/  MOV R4, R8 ;  /* 0x0000000800047202 */ /* 0x000fe20000000f00 */
[----:B------:R-:W-:Y:S01]  /*2bc0*/  IMAD.MOV.U32 R12, RZ, RZ, 0x1 ;  /* 0x00000001ff0c7424 */ /* 0x000fe200078e00ff */
[----:B------:R-:W-:Y:S01]  /*2bd0*/  LOP3.LUT R3, R2, 0x3ff00000, RZ, 0xfc, !PT ;  /* 0x3ff0000002037812 */ /* 0x000fe200078efcff */
[----:B------:R-:W-:Y:S01]  /*2be0*/  IMAD.MOV.U32 R2, RZ, RZ, R8 ;  /* 0x000000ffff027224 */ /* 0x000fe200078e0008 */
[C---:B------:R-:W-:Y:S01]  /*2bf0*/  FSETP.GEU.AND P2, PT, |R11|.reuse, 1.469367938527859385e-39, PT ;  /* 0x001000000b00780b */ /* 0x040fe20003f4e200 */
[----:B------:R-:W-:Y:S01]  /*2c00*/  BSSY.RECONVERGENT B1, `(.L_x_48) ;  /* 0x0000052000017945 */ /* 0x000fe20003800200 */
[----:B------:R-:W-:-:S02]  /*2c10*/  LOP3.LUT R7, R11, 0x7ff00000, RZ, 0xc0, !PT ;  /* 0x7ff000000b077812 */ /* 0x000fc400078ec0ff */
[----:B------:R-:W-:Y:S01]  /*2c20*/  LOP3.LUT R18, R9, 0x7ff00000, RZ, 0xc0, !PT ;  /* 0x7ff0000009127812 */ /* 0x000fe200078ec0ff */
[----:B------:R-:W-:Y:S01]  /*2c30*/  @!P0 DMUL R2, R4, 8.98846567431157953865e+307 ;  /* 0x7fe0000004028828 */ /* 0x000fe20000000000 */
[----:B------:R-:W-:Y:S02]  /*2c40*/  MOV R20, 0x1ca00000 ;  /* 0x1ca0000000147802 */ /* 0x000fe40000000f00 */
[----:B------:R-:W-:Y:S02]  /*2c50*/  ISETP.GE.U32.AND P1, PT, R7, R18, PT ;  /* 0x000000120700720c */ /* 0x000fe40003f26070 */
[----:B------:R-:W-:Y:S01]  /*2c60*/  MOV R10, R16 ;  /* 0x00000010000a7202 */ /* 0x000fe20000000f00 */
[----:B------:R-:W0:Y:S01]  /*2c70*/  MUFU.RCP64H R13, R3 ;  /* 0x00000003000d7308 */ /* 0x000e220000001800 */
[----:B------:R-:W-:Y:S02]  /*2c80*/  SEL R9, R20, 0x63400000, !P1 ;  /* 0x6340000014097807 */ /* 0x000fe40004800000 */
[----:B------:R-:W-:-:S02]  /*2c90*/  @!P2 LOP3.LUT R8, R5, 0x7ff00000, RZ, 0xc0, !PT ;  /* 0x7ff000000508a812 */ /* 0x000fc400078ec0ff */
[----:B------:R-:W-:Y:S02]  /*2ca0*/  LOP3.LUT R9, R9, 0x800fffff, R11, 0xf8, !PT ;  /* 0x800fffff09097812 */ /* 0x000fe400078ef80b */
[----:B------:R-:W-:Y:S01]  /*2cb0*/  @!P2 ISETP.GE.U32.AND P3, PT, R7, R8, PT ;  /* 0x000000080700a20c */ /* 0x000fe20003f66070 */
[----:B------:R-:W-:Y:S01]  /*2cc0*/  IMAD.MOV.U32 R8, RZ, RZ, R10 ;  /* 0x000000ffff087224 */ /* 0x000fe200078e000a */
[----:B------:R-:W-:Y:S02]  /*2cd0*/  MOV R19, R7 ;  /* 0x0000000700137202 */ /* 0x000fe40000000f00 */
[----:B------:R-:W-:-:S05]  /*2ce0*/  @!P0 LOP3.LUT R18, R3, 0x7ff00000, RZ, 0xc0, !PT ;  /* 0x7ff0000003128812 */ /* 0x000fca00078ec0ff */
[----:B------:R-:W-:Y:S01]  /*2cf0*/  VIADD R22, R18, 0xffffffff ;  /* 0xffffffff12167836 */ /* 0x000fe20000000000 */
[----:B0-----:R-:W-:-:S08]  /*2d00*/  DFMA R14, R12, -R2, 1 ;  /* 0x3ff000000c0e742b */ /* 0x001fd00000000802 */
[----:B------:R-:W-:-:S08]  /*2d10*/  DFMA R14, R14, R14, R14 ;  /* 0x0000000e0e0e722b */ /* 0x000fd0000000000e */
[----:B------:R-:W-:Y:S01]  /*2d20*/  DFMA R14, R12, R14, R12 ;  /* 0x0000000e0c0e722b */ /* 0x000fe2000000000c */
[----:B------:R-:W-:Y:S01]  /*2d30*/  @!P2 SEL R13, R20, 0x63400000, !P3 ;  /* 0x63400000140da807 */ /* 0x000fe20005800000 */
[----:B------:R-:W-:-:S03]  /*2d40*/  @!P2 IMAD.MOV.U32 R12, RZ, RZ, RZ ;  /* 0x000000ffff0ca224 */ /* 0x000fc600078e00ff */
[----:B------:R-:W-:-:S03]  /*2d50*/  @!P2 LOP3.LUT R13, R13, 0x80000000, R11, 0xf8, !PT ;  /* 0x800000000d0da812 */ /* 0x000fc600078ef80b */
[----:B------:R-:W-:Y:S01]  /*2d60*/  DFMA R16, R14, -R2, 1 ;  /* 0x3ff000000e10742b */ /* 0x000fe20000000802 */
[----:B------:R-:W-:-:S06]  /*2d70*/  @!P2 LOP3.LUT R13, R13, 0x100000, RZ, 0xfc, !PT ;  /* 0x001000000d0da812 */ /* 0x000fcc00078efcff */
[----:B------:R-:W-:Y:S02]  /*2d80*/  @!P2 DFMA R8, R8, 2, -R12 ;  /* 0x400000000808a82b */ /* 0x000fe4000000080c */
[----:B------:R-:W-:-:S08]  /*2d90*/  DFMA R16, R14, R16, R14 ;  /* 0x000000100e10722b */ /* 0x000fd0000000000e */
[----:B------:R-:W-:Y:S01]  /*2da0*/  @!P2 LOP3.LUT R19, R9, 0x7ff00000, RZ, 0xc0, !PT ;  /* 0x7ff000000913a812 */ /* 0x000fe200078ec0ff */
[----:B------:R-:W-:-:S04]  /*2db0*/  DMUL R12, R16, R8 ;  /* 0x00000008100c7228 */ /* 0x000fc80000000000 */
[----:B------:R-:W-:-:S04]  /*2dc0*/  VIADD R21, R19, 0xffffffff ;  /* 0xffffffff13157836 */ /* 0x000fc80000000000 */
[----:B------:R-:W-:Y:S01]  /*2dd0*/  DFMA R14, R12, -R2, R8 ;  /* 0x800000020c0e722b */ /* 0x000fe20000000008 */
[----:B------:R-:W-:-:S04]  /*2de0*/  ISETP.GT.U32.AND P0, PT, R21, 0x7feffffe, PT ;  /* 0x7feffffe1500780c */ /* 0x000fc80003f04070 */
[----:B------:R-:W-:-:S03]  /*2df0*/  ISETP.GT.U32.OR P0, PT, R22, 0x7feffffe, P0 ;  /* 0x7feffffe1600780c */ /* 0x000fc60000704470 */
[----:B------:R-:W-:-:S10]  /*2e00*/  DFMA R12, R16, R14, R12 ;  /* 0x0000000e100c722b */ /* 0x000fd4000000000c */
[----:B------:R-:W-:Y:S05]  /*2e10*/  @P0 BRA `(.L_x_49) ;  /* 0x00000000006c0947 */ /* 0x000fea0003800000 */
[----:B------:R-:W-:-:S04]  /*2e20*/  LOP3.LUT R14, R5, 0x7ff00000, RZ, 0xc0, !PT ;  /* 0x7ff00000050e7812 */ /* 0x000fc800078ec0ff */
[CC--:B------:R-:W-:Y:S02]  /*2e30*/  VIADDMNMX R10, R7.reuse, -R14.reuse, 0xb9600000, !PT ;  /* 0xb9600000070a7446 */ /* 0x0c0fe4000780090e */
[----:B------:R-:W-:Y:S02]  /*2e40*/  ISETP.GE.U32.AND P0, PT, R7, R14, PT ;  /* 0x0000000e0700720c */ /* 0x000fe40003f06070 */
[----:B------:R-:W-:Y:S02]  /*2e50*/  VIMNMX R10, PT, PT, R10, 0x46a00000, PT ;  /* 0x46a000000a0a7848 */ /* 0x000fe40003fe0100 */
[----:B------:R-:W-:-:S04]  /*2e60*/  SEL R7, R20, 0x63400000, !P0 ;  /* 0x6340000014077807 */ /* 0x000fc80004000000 */
[----:B------:R-:W-:Y:S01]  /*2e70*/  IADD3 R7, PT, PT, -R7, R10, RZ ;  /* 0x0000000a07077210 */ /* 0x000fe20007ffe1ff */
[----:B------:R-:W-:-:S04]  /*2e80*/  IMAD.MOV.U32 R10, RZ, RZ, RZ ;  /* 0x000000ffff0a7224 */ /* 0x000fc800078e00ff */
[----:B------:R-:W-:-:S06]  /*2e90*/  VIADD R11, R7, 0x7fe00000 ;  /* 0x7fe00000070b7836 */ /* 0x000fcc0000000000 */
[----:B------:R-:W-:-:S10]  /*2ea0*/  DMUL R14, R12, R10 ;  /* 0x0000000a0c0e7228 */ /* 0x000fd40000000000 */
[----:B------:R-:W-:-:S13]  /*2eb0*/  FSETP.GTU.AND P0, PT, |R15|, 1.469367938527859385e-39, PT ;  /* 0x001000000f00780b */ /* 0x000fda0003f0c200 */
[----:B------:R-:W-:Y:S05]  /*2ec0*/  @P0 BRA `(.L_x_50) ;  /* 0x0000000000940947 */ /* 0x000fea0003800000 */
[----:B------:R-:W-:Y:S01]  /*2ed0*/  DFMA R2, R12, -R2, R8 ;  /* 0x800000020c02722b */ /* 0x000fe20000000008 */
[----:B------:R-:W-:-:S09]  /*2ee0*/  MOV R10, RZ ;  /* 0x000000ff000a7202 */ /* 0x000fd20000000f00 */
[C---:B------:R-:W-:Y:S02]  /*2ef0*/  FSETP.NEU.AND P0, PT, R3.reuse, RZ, PT ;  /* 0x000000ff0300720b */ /* 0x040fe40003f0d000 */
[----:B------:R-:W-:-:S04]  /*2f00*/  LOP3.LUT R5, R3, 0x80000000, R5, 0x48, !PT ;  /* 0x8000000003057812 */ /* 0x000fc800078e4805 */
[----:B------:R-:W-:-:S07]  /*2f10*/  LOP3.LUT R11, R5, R11, RZ, 0xfc, !PT ;  /* 0x0000000b050b7212 */ /* 0x000fce00078efcff */
[----:B------:R-:W-:Y:S05]  /*2f20*/  @!P0 BRA `(.L_x_50) ;  /* 0x00000000007c8947 */ /* 0x000fea0003800000 */
[----:B------:R-:W-:Y:S01]  /*2f30*/  IMAD.MOV R3, RZ, RZ, -R7 ;  /* 0x000000ffff037224 */ /* 0x000fe200078e0a07 */
[----:B------:R-:W-:Y:S01]  /*2f40*/  DMUL.RP R10, R12, R10 ;  /* 0x0000000a0c0a7228 */ /* 0x000fe20000008000 */
[----:B------:R-:W-:-:S06]  /*2f50*/  IMAD.MOV.U32 R2, RZ, RZ, RZ ;  /* 0x000000ffff027224 */ /* 0x000fcc00078e00ff */
[----:B------:R-:W-:-:S03]  /*2f60*/  DFMA R2, R14, -R2, R12 ;  /* 0x800000020e02722b */ /* 0x000fc6000000000c */
[----:B------:R-:W-:-:S03]  /*2f70*/  LOP3.LUT R5, R11, R5, RZ, 0x3c, !PT ;  /* 0x000000050b057212 */ /* 0x000fc600078e3cff */
[----:B------:R-:W-:-:S04]  /*2f80*/  IADD3 R2, PT, PT, -R7, -0x43300000, RZ ;  /* 0xbcd0000007027810 */ /* 0x000fc80007ffe1ff */
[----:B------:R-:W-:-:S04]  /*2f90*/  FSETP.NEU.AND P0, PT, |R3|, R2, PT ;  /* 0x000000020300720b */ /* 0x000fc80003f0d200 */
[----:B------:R-:W-:Y:S02]  /*2fa0*/  FSEL R14, R10, R14, !P0 ;  /* 0x0000000e0a0e7208 */ /* 0x000fe40004000000 */
[----:B------:R-:W-:Y:S01]  /*2fb0*/  FSEL R15, R5, R15, !P0 ;  /* 0x0000000f050f7208 */ /* 0x000fe20004000000 */
[----:B------:R-:W-:Y:S06]  /*2fc0*/  BRA `(.L_x_50) ;  /* 0x0000000000547947 */ /* 0x000fec0003800000 */
.L_x_49:
[----:B------:R-:W-:-:S14]  /*2fd0*/  DSETP.NAN.AND P0, PT, R10, R10, PT ;  /* 0x0000000a0a00722a */ /* 0x000fdc0003f08000 */
[----:B------:R-:W-:Y:S05]  /*2fe0*/  @P0 BRA `(.L_x_51) ;  /* 0x0000000000440947 */ /* 0x000fea0003800000 */
[----:B------:R-:W-:-:S14]  /*2ff0*/  DSETP.NAN.AND P0, PT, R4, R4, PT ;  /* 0x000000040400722a */ /* 0x000fdc0003f08000 */
[----:B------:R-:W-:Y:S05]  /*3000*/  @P0 BRA `(.L_x_52) ;  /* 0x0000000000300947 */ /* 0x000fea0003800000 */
[----:B------:R-:W-:Y:S01]  /*3010*/  ISETP.NE.AND P0, PT, R19, R18, PT ;  /* 0x000000121300720c */ /* 0x000fe20003f05270 */
[----:B------:R-:W-:Y:S01]  /*3020*/  IMAD.MOV.U32 R15, RZ, RZ, -0x80000 ;  /* 0xfff80000ff0f7424 */ /* 0x000fe200078e00ff */
[----:B------:R-:W-:-:S11]  /*3030*/  MOV R14, 0x0 ;  /* 0x00000000000e7802 */ /* 0x000fd60000000f00 */
[----:B------:R-:W-:Y:S05]  /*3040*/  @!P0 BRA `(.L_x_50) ;  /* 0x0000000000348947 */ /* 0x000fea0003800000 */
[----:B------:R-:W-:Y:S02]  /*3050*/  ISETP.NE.AND P0, PT, R19, 0x7ff00000, PT ;  /* 0x7ff000001300780c */ /* 0x000fe40003f05270 */
[----:B------:R-:W-:Y:S02]  /*3060*/  LOP3.LUT R15, R11, 0x80000000, R5, 0x48, !PT ;  /* 0x800000000b0f7812 */ /* 0x000fe400078e4805 */
[----:B------:R-:W-:-:S13]  /*3070*/  ISETP.EQ.OR P0, PT, R18, RZ, !P0 ;  /* 0x000000ff1200720c */ /* 0x000fda0004702670 */
[----:B------:R-:W-:Y:S01]  /*3080*/  @P0 LOP3.LUT R2, R15, 0x7ff00000, RZ, 0xfc, !PT ;  /* 0x7ff000000f020812 */ /* 0x000fe200078efcff */
[----:B------:R-:W-:Y:S01]  /*3090*/  @!P0 IMAD.MOV.U32 R14, RZ, RZ, RZ ;  /* 0x000000ffff0e8224 */ /* 0x000fe200078e00ff */
[----:B------:R-:W-:-:S03]  /*30a0*/  @P0 MOV R14, RZ ;  /* 0x000000ff000e0202 */ /* 0x000fc60000000f00 */
[----:B------:R-:W-:Y:S01]  /*30b0*/  @P0 IMAD.MOV.U32 R15, RZ, RZ, R2 ;  /* 0x000000ffff0f0224 */ /* 0x000fe200078e0002 */
[----:B------:R-:W-:Y:S06]  /*30c0*/  BRA `(.L_x_50) ;  /* 0x0000000000147947 */ /* 0x000fec0003800000 */
.L_x_52:
[----:B------:R-:W-:Y:S01]  /*30d0*/  LOP3.LUT R15, R5, 0x80000, RZ, 0xfc, !PT ;  /* 0x00080000050f7812 */ /* 0x000fe200078efcff */
[----:B------:R-:W-:Y:S01]  /*30e0*/  IMAD.MOV.U32 R14, RZ, RZ, R4 ;  /* 0x000000ffff0e7224 */ /* 0x000fe200078e0004 */
[----:B------:R-:W-:Y:S06]  /*30f0*/  BRA `(.L_x_50) ;  /* 0x0000000000087947 */ /* 0x000fec0003800000 */
.L_x_51:
[----:B------:R-:W-:Y:S02]  /*3100*/  LOP3.LUT R15, R11, 0x80000, RZ, 0xfc, !PT ;  /* 0x000800000b0f7812 */ /* 0x000fe400078efcff */
[----:B------:R-:W-:-:S07]  /*3110*/  MOV R14, R10 ;  /* 0x0000000a000e7202 */ /* 0x000fce0000000f00 */
.L_x_50:
[----:B------:R-:W-:Y:S05]  /*3120*/  BSYNC.RECONVERGENT B1 ;  /* 0x0000000000017941 */ /* 0x000fea0003800200 */
.L_x_48:
[----:B------:R-:W-:Y:S02]  /*3130*/  IMAD.MOV.U32 R2, RZ, RZ, R0 ;  /* 0x000000ffff027224 */ /* 0x000fe400078e0000 */
[----:B------:R-:W-:-:S04]  /*3140*/  IMAD.MOV.U32 R3, RZ, RZ, 0x0 ;  /* 0x00000000ff037424 */ /* 0x000fc800078e00ff */
[----:B------:R-:W-:Y:S05]  /*3150*/  RET.REL.NODEC R2 `(_Z9mApKernelPfS_S_S_S_S_S_ififfff) ;  /* 0xffffffcc02a87950 */ /* 0x000fea0003c3ffff */
        .weak           $__internal_2_$__cuda_sm20_sqrt_rn_f32_slowpath
        .type           $__internal_2_$__cuda_sm20_sqrt_rn_f32_slowpath,@function
        .size           $__internal_2_$__cuda_sm20_sqrt_rn_f32_slowpath,($__internal_3_$__cuda_sm3x_div_rn_noftz_f32_slowpath - $__internal_2_$__cuda_sm20_sqrt_rn_f32_slowpath)
$__internal_2_$__cuda_sm20_sqrt_rn_f32_slowpath:
[----:B------:R-:W-:-:S13]  /*3160*/  LOP3.LUT P1, RZ, R2, 0x7fffffff, RZ, 0xc0, !PT ;  /* 0x7fffffff02ff7812 */ /* 0x000fda000782c0ff */
[----:B------:R-:W-:Y:S01]  /*3170*/  @!P1 MOV R8, R2 ;  /* 0x0000000200089202 */ /* 0x000fe20000000f00 */
[----:B------:R-:W-:Y:S06]  /*3180*/  @!P1 BRA `(.L_x_53) ;  /* 0x0000000000409947 */ /* 0x000fec0003800000 */
[----:B------:R-:W-:-:S13]  /*3190*/  FSETP.GEU.FTZ.AND P1, PT, R2, RZ, PT ;  /* 0x000000ff0200720b */ /* 0x000fda0003f3e000 */
[----:B------:R-:W-:Y:S01]  /*31a0*/  @!P1 IMAD.MOV.U32 R8, RZ, RZ, 0x7fffffff ;  /* 0x7fffffffff089424 */ /* 0x000fe200078e00ff */
[----:B------:R-:W-:Y:S06]  /*31b0*/  @!P1 BRA `(.L_x_53) ;  /* 0x0000000000349947 */ /* 0x000fec0003800000 */
[----:B------:R-:W-:-:S13]  /*31c0*/  FSETP.GTU.FTZ.AND P1, PT, |R2|, +INF , PT ;  /* 0x7f8000000200780b */ /* 0x000fda0003f3c200 */
[----:B------:R-:W-:Y:S01]  /*31d0*/  @P1 FADD.FTZ R8, R2, 1 ;  /* 0x3f80000002081421 */ /* 0x000fe20000010000 */
[----:B------:R-:W-:Y:S06]  /*31e0*/  @P1 BRA `(.L_x_53) ;  /* 0x0000000000281947 */ /* 0x000fec0003800000 */
[----:B------:R-:W-:-:S13]  /*31f0*/  FSETP.NEU.FTZ.AND P1, PT, |R2|, +INF , PT ;  /* 0x7f8000000200780b */ /* 0x000fda0003f3d200 */
[----:B------:R-:W-:-:S04]  /*3200*/  @P1 FFMA R10, R2, 1.84467440737095516160e+19, RZ ;  /* 0x5f800000020a1823 */ /* 0x000fc800000000ff */
[----:B------:R-:W0:Y:S02]  /*3210*/  @P1 MUFU.RSQ R11, R10 ;  /* 0x0000000a000b1308 */ /* 0x000e240000001400 */
[----:B0-----:R-:W-:Y:S01]  /*3220*/  @P1 FMUL.FTZ R13, R10, R11 ;  /* 0x0000000b0a0d1220 */ /* 0x001fe20000410000 */
[----:B------:R-:W-:-:S03]  /*3230*/  @P1 FMUL.FTZ R11, R11, 0.5 ;  /* 0x3f0000000b0b1820 */ /* 0x000fc60000410000 */
[----:B------:R-:W-:-:S04]  /*3240*/  @P1 FADD.FTZ R8, -R13, -RZ ;  /* 0x800000ff0d081221 */ /* 0x000fc80000010100 */
[----:B------:R-:W-:Y:S01]  /*3250*/  @P1 FFMA R14, R13, R8, R10 ;  /* 0x000000080d0e1223 */ /* 0x000fe2000000000a */
[----:B------:R-:W-:-:S03]  /*3260*/  @!P1 IMAD.MOV.U32 R8, RZ, RZ, R2 ;  /* 0x000000ffff089224 */ /* 0x000fc600078e0002 */
[----:B------:R-:W-:-:S04]  /*3270*/  @P1 FFMA R11, R14, R11, R13 ;  /* 0x0000000b0e0b1223 */ /* 0x000fc8000000000d */
[----:B------:R-:W-:-:S07]  /*3280*/  @P1 FMUL.FTZ R8, R11, 2.3283064365386962891e-10 ;  /* 0x2f8000000b081820 */ /* 0x000fce0000410000 */
.L_x_53:
[----:B------:R-:W-:Y:S01]  /*3290*/  MOV R10, R15 ;  /* 0x0000000f000a7202 */ /* 0x000fe20000000f00 */
[----:B------:R-:W-:-:S04]  /*32a0*/  IMAD.MOV.U32 R11, RZ, RZ, 0x0 ;  /* 0x00000000ff0b7424 */ /* 0x000fc800078e00ff */
[----:B------:R-:W-:Y:S05]  /*32b0*/  RET.REL.NODEC R10 `(_Z9mApKernelPfS_S_S_S_S_S_ififfff) ;  /* 0xffffffcc0a507950 */ /* 0x000fea0003c3ffff */
        .weak           $__internal_3_$__cuda_sm3x_div_rn_noftz_f32_slowpath
        .type           $__internal_3_$__cuda_sm3x_div_rn_noftz_f32_slowpath,@function
        .size           $__internal_3_$__cuda_sm3x_div_rn_noftz_f32_slowpath,(.L_x_69 - $__internal_3_$__cuda_sm3x_div_rn_noftz_f32_slowpath)
$__internal_3_$__cuda_sm3x_div_rn_noftz_f32_slowpath:
[----:B------:R-:W-:Y:S01]  /*32c0*/  SHF.R.U32.HI R12, RZ, 0x17, R9 ;  /* 0x00000017ff0c7819 */ /* 0x000fe20000011609 */
[----:B------:R-:W-:Y:S01]  /*32d0*/  BSSY.RECONVERGENT B3, `(.L_x_54) ;  /* 0x0000062000037945 */ /* 0x000fe20003800200 */
[----:B------:R-:W-:Y:S02]  /*32e0*/  SHF.R.U32.HI R11, RZ, 0x17, R0 ;  /* 0x00000017ff0b7819 */ /* 0x000fe40000011600 */
[----:B------:R-:W-:Y:S02]  /*32f0*/  LOP3.LUT R18, R12, 0xff, RZ, 0xc0, !PT ;  /* 0x000000ff0c127812 */ /* 0x000fe400078ec0ff */
[----:B------:R-:W-:-:S03]  /*3300*/  LOP3.LUT R16, R11, 0xff, RZ, 0xc0, !PT ;  /* 0x000000ff0b107812 */ /* 0x000fc600078ec0ff */
[----:B------:R-:W-:Y:S01]  /*3310*/  VIADD R13, R18, 0xffffffff ;  /* 0xffffffff120d7836 */ /* 0x000fe20000000000 */
[----:B------:R-:W-:-:S04]  /*3320*/  IADD3 R12, PT, PT, R16, -0x1, RZ ;  /* 0xffffffff100c7810 */ /* 0x000fc80007ffe0ff */
[----:B------:R-:W-:-:S04]  /*3330*/  ISETP.GT.U32.AND P0, PT, R13, 0xfd, PT ;  /* 0x000000fd0d00780c */ /* 0x000fc80003f04070 */
[----:B------:R-:W-:-:S13]  /*3340*/  ISETP.GT.U32.OR P0, PT, R12, 0xfd, P0 ;  /* 0x000000fd0c00780c */ /* 0x000fda0000704470 */
[----:B------:R-:W-:Y:S01]  /*3350*/  @!P0 IMAD.MOV.U32 R11, RZ, RZ, RZ ;  /* 0x000000ffff0b8224 */ /* 0x000fe200078e00ff */
[----:B------:R-:W-:Y:S06]  /*3360*/  @!P0 BRA `(.L_x_55) ;  /* 0x00000000005c8947 */ /* 0x000fec0003800000 */
[----:B------:R-:W-:Y:S02]  /*3370*/  FSETP.GTU.FTZ.AND P0, PT, |R0|, +INF , PT ;  /* 0x7f8000000000780b */ /* 0x000fe40003f1c200 */
[----:B------:R-:W-:-:S04]  /*3380*/  FSETP.GTU.FTZ.AND P1, PT, |R9|, +INF , PT ;  /* 0x7f8000000900780b */ /* 0x000fc80003f3c200 */
[----:B------:R-:W-:-:S13]  /*3390*/  PLOP3.LUT P0, PT, P0, P1, PT, 0xf8, 0x8f ;  /* 0x00000000008f781c */ /* 0x000fda0000703f70 */
[----:B------:R-:W-:Y:S05]  /*33a0*/  @P0 BRA `(.L_x_56) ;  /* 0x00000004004c0947 */ /* 0x000fea0003800000 */
[----:B------:R-:W-:-:S13]  /*33b0*/  LOP3.LUT P0, RZ, R9, 0x7fffffff, R0, 0xc8, !PT ;  /* 0x7fffffff09ff7812 */ /* 0x000fda000780c800 */
[----:B------:R-:W-:Y:S05]  /*33c0*/  @!P0 BRA `(.L_x_57) ;  /* 0x00000004003c8947 */ /* 0x000fea0003800000 */
[C---:B------:R-:W-:Y:S02]  /*33d0*/  FSETP.NEU.FTZ.AND P1, PT, |R0|.reuse, +INF , PT ;  /* 0x7f8000000000780b */ /* 0x040fe40003f3d200 */
[----:B------:R-:W-:Y:S02]  /*33e0*/  FSETP.NEU.FTZ.AND P2, PT, |R9|, +INF , PT ;  /* 0x7f8000000900780b */ /* 0x000fe40003f5d200 */
[----:B------:R-:W-:-:S11]  /*33f0*/  FSETP.NEU.FTZ.AND P0, PT, |R0|, +INF , PT ;  /* 0x7f8000000000780b */ /* 0x000fd60003f1d200 */
[----:B------:R-:W-:Y:S05]  /*3400*/  @!P2 BRA !P1, `(.L_x_57) ;  /* 0x00000004002ca947 */ /* 0x000fea0004800000 */
[----:B------:R-:W-:-:S04]  /*3410*/  LOP3.LUT P1, RZ, R0, 0x7fffffff, RZ, 0xc0, !PT ;  /* 0x7fffffff00ff7812 */ /* 0x000fc8000782c0ff */
[----:B------:R-:W-:-:S13]  /*3420*/  PLOP3.LUT P1, PT, P2, P1, PT, 0x2f, 0xf2 ;  /* 0x0000000000f2781c */ /* 0x000fda0001722577 */
[----:B------:R-:W-:Y:S05]  /*3430*/  @P1 BRA `(.L_x_58) ;  /* 0x0000000400181947 */ /* 0x000fea0003800000 */
[----:B------:R-:W-:-:S04]  /*3440*/  LOP3.LUT P1, RZ, R9, 0x7fffffff, RZ, 0xc0, !PT ;  /* 0x7fffffff09ff7812 */ /* 0x000fc8000782c0ff */
[----:B------:R-:W-:-:S13]  /*3450*/  PLOP3.LUT P0, PT, P0, P1, PT, 0x2f, 0xf2 ;  /* 0x0000000000f2781c */ /* 0x000fda0000702577 */
[----:B------:R-:W-:Y:S05]  /*3460*/  @P0 BRA `(.L_x_59) ;  /* 0x0000000400000947 */ /* 0x000fea0003800000 */
[----:B------:R-:W-:Y:S02]  /*3470*/  ISETP.GE.AND P0, PT, R12, RZ, PT ;  /* 0x000000ff0c00720c */ /* 0x000fe40003f06270 */
[----:B------:R-:W-:-:S11]  /*3480*/  ISETP.GE.AND P1, PT, R13, RZ, PT ;  /* 0x000000ff0d00720c */ /* 0x000fd60003f26270 */
[----:B------:R-:W-:Y:S01]  /*3490*/  @P0 IMAD.MOV.U32 R11, RZ, RZ, RZ ;  /* 0x000000ffff0b0224 */ /* 0x000fe200078e00ff */
[----:B------:R-:W-:Y:S01]  /*34a0*/  @!P0 MOV R11, 0xffffffc0 ;  /* 0xffffffc0000b8802 */ /* 0x000fe20000000f00 */
[----:B------:R-:W-:Y:S01]  /*34b0*/  @!P0 FFMA R0, R0, 1.84467440737095516160e+19, RZ ;  /* 0x5f80000000008823 */ /* 0x000fe200000000ff */
[----:B------:R-:W-:-:S03]  /*34c0*/  @!P1 FFMA R9, R9, 1.84467440737095516160e+19, RZ ;  /* 0x5f80000009099823 */ /* 0x000fc600000000ff */
[----:B------:R-:W-:-:S07]  /*34d0*/  @!P1 VIADD R11, R11, 0x40 ;  /* 0x000000400b0b9836 */ /* 0x000fce0000000000 */
.L_x_55:
[----:B------:R-:W-:Y:S01]  /*34e0*/  LEA R12, R18, 0xc0800000, 0x17 ;  /* 0xc0800000120c7811 */ /* 0x000fe200078eb8ff */
[----:B------:R-:W-:Y:S04]  /*34f0*/  BSSY.RECONVERGENT B4, `(.L_x_60) ;  /* 0x0000036000047945 */ /* 0x000fe80003800200 */
[----:B------:R-:W-:Y:S01]  /*3500*/  IMAD.IADD R12, R9, 0x1, -R12 ;  /* 0x00000001090c7824 */ /* 0x000fe200078e0a0c */
[----:B------:R-:W-:-:S03]  /*3510*/  IADD3 R9, PT, PT, R16, -0x7f, RZ ;  /* 0xffffff8110097810 */ /* 0x000fc60007ffe0ff */
[----:B------:R0:W1:Y:S01]  /*3520*/  MUFU.RCP R13, R12 ;  /* 0x0000000c000d7308 */ /* 0x0000620000001000 */
[----:B------:R-:W-:Y:S01]  /*3530*/  FADD.FTZ R17, -R12, -RZ ;  /* 0x800000ff0c117221 */ /* 0x000fe20000010100 */
[C---:B------:R-:W-:Y:S01]  /*3540*/  IMAD R0, R9.reuse, -0x800000, R0 ;  /* 0xff80000009007824 */ /* 0x040fe200078e0200 */
[----:B0-----:R-:W-:-:S05]  /*3550*/  IADD3 R12, PT, PT, R9, 0x7f, -R18 ;  /* 0x0000007f090c7810 */ /* 0x001fca0007ffe812 */
[----:B------:R-:W-:Y:S02]  /*3560*/  IMAD.IADD R12, R12, 0x1, R11 ;  /* 0x000000010c0c7824 */ /* 0x000fe400078e020b */
[----:B-1----:R-:W-:-:S04]  /*3570*/  FFMA R16, R13, R17, 1 ;  /* 0x3f8000000d107423 */ /* 0x002fc80000000011 */
[----:B------:R-:W-:-:S04]  /*3580*/  FFMA R20, R13, R16, R13 ;  /* 0x000000100d147223 */ /* 0x000fc8000000000d */
[----:B------:R-:W-:-:S04]  /*3590*/  FFMA R13, R0, R20, RZ ;  /* 0x00000014000d7223 */ /* 0x000fc800000000ff */
[----:B------:R-:W-:-:S04]  /*35a0*/  FFMA R16, R17, R13, R0 ;  /* 0x0000000d11107223 */ /* 0x000fc80000000000 */
[----:B------:R-:W-:-:S04]  /*35b0*/  FFMA R19, R20, R16, R13 ;  /* 0x0000001014137223 */ /* 0x000fc8000000000d */
[----:B------:R-:W-:-:S04]  /*35c0*/  FFMA R16, R17, R19, R0 ;  /* 0x0000001311107223 */ /* 0x000fc80000000000 */
[----:B------:R-:W-:-:S05]  /*35d0*/  FFMA R13, R20, R16, R19 ;  /* 0x00000010140d7223 */ /* 0x000fca0000000013 */
[----:B------:R-:W-:-:S04]  /*35e0*/  SHF.R.U32.HI R0, RZ, 0x17, R13 ;  /* 0x00000017ff007819 */ /* 0x000fc8000001160d */
[----:B------:R-:W-:-:S05]  /*35f0*/  LOP3.LUT R0, R0, 0xff, RZ, 0xc0, !PT ;  /* 0x000000ff00007812 */ /* 0x000fca00078ec0ff */
[----:B------:R-:W-:-:S05]  /*3600*/  IMAD.IADD R17, R0, 0x1, R12 ;  /* 0x0000000100117824 */ /* 0x000fca00078e020c */
[----:B------:R-:W-:-:S04]  /*3610*/  IADD3 R0, PT, PT, R17, -0x1, RZ ;  /* 0xffffffff11007810 */ /* 0x000fc80007ffe0ff */
[----:B------:R-:W-:-:S13]  /*3620*/  ISETP.GE.U32.AND P0, PT, R0, 0xfe, PT ;  /* 0x000000fe0000780c */ /* 0x000fda0003f06070 */
[----:B------:R-:W-:Y:S05]  /*3630*/  @!P0 BRA `(.L_x_61) ;  /* 0x0000000000808947 */ /* 0x000fea0003800000 */
[----:B------:R-:W-:-:S13]  /*3640*/  ISETP.GT.AND P0, PT, R17, 0xfe, PT ;  /* 0x000000fe1100780c */ /* 0x000fda0003f04270 */
[----:B------:R-:W-:Y:S05]  /*3650*/  @P0 BRA `(.L_x_62) ;  /* 0x00000000006c0947 */ /* 0x000fea0003800000 */
[----:B------:R-:W-:-:S13]  /*3660*/  ISETP.GE.AND P0, PT, R17, 0x1, PT ;  /* 0x000000011100780c */ /* 0x000fda0003f06270 */
[----:B------:R-:W-:Y:S05]  /*3670*/  @P0 BRA `(.L_x_63) ;  /* 0x0000000000740947 */ /* 0x000fea0003800000 */
[----:B------:R-:W-:Y:S02]  /*3680*/  ISETP.GE.AND P0, PT, R17, -0x18, PT ;  /* 0xffffffe81100780c */ /* 0x000fe40003f06270 */
[----:B------:R-:W-:-:S11]  /*3690*/  LOP3.LUT R13, R13, 0x80000000, RZ, 0xc0, !PT ;  /* 0x800000000d0d7812 */ /* 0x000fd600078ec0ff */
[----:B------:R-:W-:Y:S05]  /*36a0*/  @!P0 BRA `(.L_x_63) ;  /* 0x0000000000688947 */ /* 0x000fea0003800000 */
[CCC-:B------:R-:W-:Y:S01]  /*36b0*/  FFMA.RZ R0, R20.reuse, R16.reuse, R19.reuse ;  /* 0x0000001014007223 */ /* 0x1c0fe2000000c013 */
[C---:B------:R-:W-:Y:S02]  /*36c0*/  VIADD R12, R17.reuse, 0x20 ;  /* 0x00000020110c7836 */ /* 0x040fe40000000000 */
[-CC-:B------:R-:W-:Y:S01]  /*36d0*/  FFMA.RM R9, R20, R16.reuse, R19.reuse ;  /* 0x0000001014097223 */ /* 0x180fe20000004013 */
[C---:B------:R-:W-:Y:S02]  /*36e0*/  ISETP.NE.AND P2, PT, R17.reuse, RZ, PT ;  /* 0x000000ff1100720c */ /* 0x040fe40003f45270 */
[----:B------:R-:W-:Y:S01]  /*36f0*/  LOP3.LUT R11, R0, 0x7fffff, RZ, 0xc0, !PT ;  /* 0x007fffff000b7812 */ /* 0x000fe200078ec0ff */
[----:B------:R-:W-:Y:S01]  /*3700*/  FFMA.RP R0, R20, R16, R19 ;  /* 0x0000001014007223 */ /* 0x000fe20000008013 */
[----:B------:R-:W-:Y:S01]  /*3710*/  IMAD.MOV R16, RZ, RZ, -R17 ;  /* 0x000000ffff107224 */ /* 0x000fe200078e0a11 */
[----:B------:R-:W-:Y:S02]  /*3720*/  ISETP.NE.AND P1, PT, R17, RZ, PT ;  /* 0x000000ff1100720c */ /* 0x000fe40003f25270 */
[----:B------:R-:W-:-:S02]  /*3730*/  LOP3.LUT R11, R11, 0x800000, RZ, 0xfc, !PT ;  /* 0x008000000b0b7812 */ /* 0x000fc400078efcff */
[----:B------:R-:W-:Y:S02]  /*3740*/  FSETP.NEU.FTZ.AND P0, PT, R0, R9, PT ;  /* 0x000000090000720b */ /* 0x000fe40003f1d000 */
[----:B------:R-:W-:Y:S02]  /*3750*/  SHF.L.U32 R12, R11, R12, RZ ;  /* 0x0000000c0b0c7219 */ /* 0x000fe400000006ff */
[----:B------:R-:W-:Y:S02]  /*3760*/  SEL R0, R16, RZ, P2 ;  /* 0x000000ff10007207 */ /* 0x000fe40001000000 */
[----:B------:R-:W-:Y:S02]  /*3770*/  ISETP.NE.AND P1, PT, R12, RZ, P1 ;  /* 0x000000ff0c00720c */ /* 0x000fe40000f25270 */
[----:B------:R-:W-:Y:S02]  /*3780*/  SHF.R.U32.HI R0, RZ, R0, R11 ;  /* 0x00000000ff007219 */ /* 0x000fe4000001160b */
[----:B------:R-:W-:-:S02]  /*3790*/  PLOP3.LUT P0, PT, P0, P1, PT, 0xf8, 0x8f ;  /* 0x00000000008f781c */ /* 0x000fc40000703f70 */
[----:B------:R-:W-:Y:S02]  /*37a0*/  SHF.R.U32.HI R12, RZ, 0x1, R0 ;  /* 0x00000001ff0c7819 */ /* 0x000fe40000011600 */
[----:B------:R-:W-:-:S04]  /*37b0*/  SEL R9, RZ, 0x1, !P0 ;  /* 0x00000001ff097807 */ /* 0x000fc80004000000 */
[----:B------:R-:W-:-:S04]  /*37c0*/  LOP3.LUT R9, R9, 0x1, R12, 0xf8, !PT ;  /* 0x0000000109097812 */ /* 0x000fc800078ef80c */
[----:B------:R-:W-:-:S04]  /*37d0*/  LOP3.LUT R9, R9, R0, RZ, 0xc0, !PT ;  /* 0x0000000009097212 */ /* 0x000fc800078ec0ff */
[----:B------:R-:W-:-:S04]  /*37e0*/  IADD3 R12, PT, PT, R12, R9, RZ ;  /* 0x000000090c0c7210 */ /* 0x000fc80007ffe0ff */
[----:B------:R-:W-:Y:S01]  /*37f0*/  LOP3.LUT R13, R12, R13, RZ, 0xfc, !PT ;  /* 0x0000000d0c0d7212 */ /* 0x000fe200078efcff */
[----:B------:R-:W-:Y:S06]  /*3800*/  BRA `(.L_x_63) ;  /* 0x0000000000107947 */ /* 0x000fec0003800000 */
.L_x_62:
[----:B------:R-:W-:-:S04]  /*3810*/  LOP3.LUT R13, R13, 0x80000000, RZ, 0xc0, !PT ;  /* 0x800000000d0d7812 */ /* 0x000fc800078ec0ff */
[----:B------:R-:W-:Y:S01]  /*3820*/  LOP3.LUT R13, R13, 0x7f800000, RZ, 0xfc, !PT ;  /* 0x7f8000000d0d7812 */ /* 0x000fe200078efcff */
[----:B------:R-:W-:Y:S06]  /*3830*/  BRA `(.L_x_63) ;  /* 0x0000000000047947 */ /* 0x000fec0003800000 */
.L_x_61:
[----:B------:R-:W-:-:S07]  /*3840*/  IMAD R13, R12, 0x800000, R13 ;  /* 0x008000000c0d7824 */ /* 0x000fce00078e020d */
.L_x_63:
[----:B------:R-:W-:Y:S05]  /*3850*/  BSYNC.RECONVERGENT B4 ;  /* 0x0000000000047941 */ /* 0x000fea0003800200 */
.L_x_60:
[----:B------:R-:W-:Y:S05]  /*3860*/  BRA `(.L_x_64) ;  /* 0x0000000000207947 */ /* 0x000fea0003800000 */
.L_x_59:
[----:B------:R-:W-:-:S04]  /*3870*/  LOP3.LUT R0, R9, 0x80000000, R0, 0x48, !PT ;  /* 0x8000000009007812 */ /* 0x000fc800078e4800 */
[----:B------:R-:W-:Y:S01]  /*3880*/  LOP3.LUT R13, R0, 0x7f800000, RZ, 0xfc, !PT ;  /* 0x7f800000000d7812 */ /* 0x000fe200078efcff */
[----:B------:R-:W-:Y:S06]  /*3890*/  BRA `(.L_x_64) ;  /* 0x0000000000147947 */ /* 0x000fec0003800000 */
.L_x_58:
[----:B------:R-:W-:Y:S01]  /*38a0*/  LOP3.LUT R13, R9, 0x80000000, R0, 0x48, !PT ;  /* 0x80000000090d7812 */ /* 0x000fe200078e4800 */
[----:B------:R-:W-:Y:S06]  /*38b0*/  BRA `(.L_x_64) ;  /* 0x00000000000c7947 */ /* 0x000fec0003800000 */
.L_x_57:
[----:B------:R-:W0:Y:S01]  /*38c0*/  MUFU.RSQ R13, -QNAN ;  /* 0xffc00000000d7908 */ /* 0x000e220000001400 */
[----:B------:R-:W-:Y:S05]  /*38d0*/  BRA `(.L_x_64) ;  /* 0x0000000000047947 */ /* 0x000fea0003800000 */
.L_x_56:
[----:B------:R-:W-:-:S07]  /*38e0*/  FADD.FTZ R13, R0, R9 ;  /* 0x00000009000d7221 */ /* 0x000fce0000010000 */
.L_x_64:
[----:B------:R-:W-:Y:S05]  /*38f0*/  BSYNC.RECONVERGENT B3 ;  /* 0x0000000000037941 */ /* 0x000fea0003800200 */
.L_x_54:
[----:B------:R-:W-:-:S04]  /*3900*/  HFMA2 R11, -RZ, RZ, 0, 0 ;  /* 0x00000000ff0b7431 */ /* 0x000fc800000001ff */
[----:B0-----:R-:W-:Y:S05]  /*3910*/  RET.REL.NODEC R10 `(_Z9mApKernelPfS_S_S_S_S_S_ififfff) ;  /* 0xffffffc40ab87950 */ /* 0x001fea0003c3ffff */
.L_x_65:
[----:B------:R-:W-:-:S00]  /*3920*/  BRA `(.L_x_65) ;  /* 0xfffffffc00fc7947 */ /* 0x000fc0000383ffff */
[----:B------:R-:W-:-:S00]  /*3930*/  NOP ;  /* 0x0000000000007918 */ /* 0x000fc00000000000 */
        /* <DEDUP_REMOVED lines=12> */
.L_x_69:


//--------------------- .nv.global.init           --------------------------
	.section	.nv.global.init,"aw",@progbits
	.align	4
.nv.global.init:
	.type		__cudart_i2opi_f,@object
	.size		__cudart_i2opi_f,(.L_0 - __cudart_i2opi_f)
__cudart_i2opi_f:
        /*0000*/ 	.byte	0x41, 0x90, 0x43, 0x3c, 0x99, 0x95, 0x62, 0xdb, 0xc0, 0xdd, 0x34, 0xf5, 0xd1, 0x57, 0x27, 0xfc
        /*0010*/ 	.byte	0x29, 0x15, 0x44, 0x4e, 0x6e, 0x83, 0xf9, 0xa2
.L_0:


//--------------------- .nv.shared.reserved.0     --------------------------
	.section	.nv.shared.reserved.0,"aw",@nobits
	.weak		__nv_reservedSMEM_offset_0_alias
	.size		__nv_reservedSMEM_offset_0_alias, 0, 64
	.other		__nv_reservedSMEM_offset_0_alias,@"STO_CUDA_RESERVED_SHARED STV_DEFAULT"
__nv_reservedSMEM_offset_0_alias:
	.zero		0
	.zero		64


//--------------------- .nv.constant0._Z9mApKernelPfS_S_S_S_S_S_ififfff --------------------------
	.section	.nv.constant0._Z9mApKernelPfS_S_S_S_S_S_ififfff,"a",@progbits
	.sectionflags	@""
	.align	4
.nv.constant0._Z9mApKernelPfS_S_S_S_S_S_ififfff:
	.zero		980


//--------------------- SYMBOLS --------------------------

	.type		.nv.reservedSmem.offset0,@object
	.size		.nv.reservedSmem.offset0,0x4
